// auto-generated by cutlass_sweep.gemm — config: {"arch": "sm_90", "cluster_m": 2, "cluster_n": 1, "dtype": "fp16", "stages": 5, "tile_k": 128, "tile_m": 64, "tile_n": 128}
#include "cutlass/cutlass.h"
#include "cutlass/gemm/collective/collective_builder.hpp"
#include "cutlass/gemm/device/gemm_universal_adapter.h"
#include "cutlass/gemm/kernel/gemm_universal.hpp"
#include "cutlass/epilogue/collective/collective_builder.hpp"

using ElemA = cutlass::half_t;
using ElemB = cutlass::half_t;
using ElemCD = cutlass::half_t;
using Acc  = float;
using TileShape    = cute::Shape<cute::_64, cute::_128, cute::_128>;
using ClusterShape = cute::Shape<cute::_2, cute::_1, cute::_1>;

using CollectiveEpilogue = typename cutlass::epilogue::collective::CollectiveBuilder<
    cutlass::arch::Sm90, cutlass::arch::OpClassTensorOp,
    TileShape, ClusterShape,
    cutlass::epilogue::collective::EpilogueTileAuto,
    Acc, Acc,
    ElemCD, cutlass::layout::RowMajor, 128 / cutlass::sizeof_bits<ElemCD>::value,
    ElemCD, cutlass::layout::RowMajor, 128 / cutlass::sizeof_bits<ElemCD>::value,
    cutlass::epilogue::collective::EpilogueScheduleAuto
  >::CollectiveOp;

using CollectiveMainloop = typename cutlass::gemm::collective::CollectiveBuilder<
    cutlass::arch::Sm90, cutlass::arch::OpClassTensorOp,
    ElemA, cutlass::layout::RowMajor, 128 / cutlass::sizeof_bits<ElemA>::value,
    ElemB, cutlass::layout::ColumnMajor, 128 / cutlass::sizeof_bits<ElemB>::value,
    Acc,
    TileShape, ClusterShape,
    cutlass::gemm::collective::StageCount<5>,
    cutlass::gemm::collective::KernelScheduleAuto
  >::CollectiveOp;

using GemmKernel = cutlass::gemm::kernel::GemmUniversal<
    cute::Shape<int,int,int,int>,
    CollectiveMainloop,
    CollectiveEpilogue
>;
using Gemm = cutlass::gemm::device::GemmUniversalAdapter<GemmKernel>;

// Force the device kernel symbol into the cubin without needing a host main.
auto* _anchor = &cutlass::device_kernel<GemmKernel>;


// ===== COMPILED SASS (sm_90a) =====

	.target	sm_90a

	.elftype	@"ET_EXEC"


//--------------------- .note.nv.tkinfo           --------------------------
	.section	.note.nv.tkinfo,"",@"SHT_NOTE"
	.sectionflags	@"SHF_NOTE_NV_TKINFO"
	.tkinfo
        /*0018*/ 	.word	0x00000002
        /*0030*/ 	.string	""
        /*0030*/ 	.string	"ptxas"
        /*0030*/ 	.string	"Cuda compilation tools, release 13.0, V13.0.88"
        /*0030*/ 	.string	"Build cuda_13.0.r13.0/compiler.36424714_0"
        /*0030*/ 	.string	"-arch sm_90a -m 64 "



//--------------------- .note.nv.cuinfo           --------------------------
	.section	.note.nv.cuinfo,"",@"SHT_NOTE"
	.sectionflags	@"SHF_NOTE_NV_CUINFO"
        /*0018*/ 	.short	0x0002
        /*001a*/ 	.short	0x005a
        /*001c*/ 	.short	0x0082
	.zero		2


//--------------------- .nv.info                  --------------------------
	.section	.nv.info,"",@"SHT_CUDA_INFO"
	.align	4


	//----- nvinfo : EIATTR_REGCOUNT
	.align		4
        /*0000*/ 	.byte	0x04, 0x2f
        /*0002*/ 	.short	(.L_15 - .L_14)
	.align		4
.L_14:
        /*0004*/ 	.word	index@(_ZN7cutlass13device_kernelINS_4gemm6kernel13GemmUniversalIN4cute5tupleIJiiiiEEENS1_10collective13CollectiveMmaINS1_34MainloopSm90TmaGmmaWarpSpecializedILi5ENS5_IJNS4_1CILi2EEENSA_ILi1EEESC_EEENS1_32KernelTmaWarpSpecializedPingpongEEENS5_IJNSA_ILi64EEENSA_ILi128EEESH_EEENS_6half_tENS5_IJlSC_lEEESJ_SK_NS4_8TiledMMAINS4_8MMA_AtomIJNS4_4SM904GMMA26MMA_64x128x16_F32F16F16_SSILNSO_5MajorE0ELSQ_0ELNSO_7ScaleInE1ELSR_1EEEEEENS4_6LayoutINS5_IJSC_SC_SC_EEENS5_IJNSA_ILi0EEESW_SW_EEEEENS5_IJNS4_10UnderscoreESZ_SZ_EEEEENS4_13SM90_TMA_LOADENS4_14ComposedLayoutINS4_7SwizzleILi3ELi4ELi3EEENS4_18smem_ptr_flag_bitsILi16EEENSU_INS5_IJNSA_ILi8EEESG_EEENS5_IJSG_SC_EEEEEEEvNS4_8identityENS4_23SM90_TMA_LOAD_MULTICASTES1C_vS1D_EENS_8epilogue10collective6detail29Sm90TmaWarpSpecializedAdapterINS1H_15DefaultEpilogueISJ_SK_SK_NS1G_6thread17LinearCombinationISJ_Li1EffLNS1L_9ScaleType4KindE0ELNS_15FloatRoundStyleE2ESJ_EENS1_15EpilogueDefaultEEEEEvvEEEEvNT_6ParamsE)
        /*0008*/ 	.word	0x000000a8


	//----- nvinfo : EIATTR_FRAME_SIZE
	.align		4
.L_15:
        /*000c*/ 	.byte	0x04, 0x11
        /*000e*/ 	.short	(.L_17 - .L_16)
	.align		4
.L_16:
        /*0010*/ 	.word	index@(_ZN7cutlass13device_kernelINS_4gemm6kernel13GemmUniversalIN4cute5tupleIJiiiiEEENS1_10collective13CollectiveMmaINS1_34MainloopSm90TmaGmmaWarpSpecializedILi5ENS5_IJNS4_1CILi2EEENSA_ILi1EEESC_EEENS1_32KernelTmaWarpSpecializedPingpongEEENS5_IJNSA_ILi64EEENSA_ILi128EEESH_EEENS_6half_tENS5_IJlSC_lEEESJ_SK_NS4_8TiledMMAINS4_8MMA_AtomIJNS4_4SM904GMMA26MMA_64x128x16_F32F16F16_SSILNSO_5MajorE0ELSQ_0ELNSO_7ScaleInE1ELSR_1EEEEEENS4_6LayoutINS5_IJSC_SC_SC_EEENS5_IJNSA_ILi0EEESW_SW_EEEEENS5_IJNS4_10UnderscoreESZ_SZ_EEEEENS4_13SM90_TMA_LOADENS4_14ComposedLayoutINS4_7SwizzleILi3ELi4ELi3EEENS4_18smem_ptr_flag_bitsILi16EEENSU_INS5_IJNSA_ILi8EEESG_EEENS5_IJSG_SC_EEEEEEEvNS4_8identityENS4_23SM90_TMA_LOAD_MULTICASTES1C_vS1D_EENS_8epilogue10collective6detail29Sm90TmaWarpSpecializedAdapterINS1H_15DefaultEpilogueISJ_SK_SK_NS1G_6thread17LinearCombinationISJ_Li1EffLNS1L_9ScaleType4KindE0ELNS_15FloatRoundStyleE2ESJ_EENS1_15EpilogueDefaultEEEEEvvEEEEvNT_6ParamsE)
        /*0014*/ 	.word	0x00000008


	//----- nvinfo : EIATTR_MIN_STACK_SIZE
	.align		4
.L_17:
        /*0018*/ 	.byte	0x04, 0x12
        /*001a*/ 	.short	(.L_19 - .L_18)
	.align		4
.L_18:
        /*001c*/ 	.word	index@(_ZN7cutlass13device_kernelINS_4gemm6kernel13GemmUniversalIN4cute5tupleIJiiiiEEENS1_10collective13CollectiveMmaINS1_34MainloopSm90TmaGmmaWarpSpecializedILi5ENS5_IJNS4_1CILi2EEENSA_ILi1EEESC_EEENS1_32KernelTmaWarpSpecializedPingpongEEENS5_IJNSA_ILi64EEENSA_ILi128EEESH_EEENS_6half_tENS5_IJlSC_lEEESJ_SK_NS4_8TiledMMAINS4_8MMA_AtomIJNS4_4SM904GMMA26MMA_64x128x16_F32F16F16_SSILNSO_5MajorE0ELSQ_0ELNSO_7ScaleInE1ELSR_1EEEEEENS4_6LayoutINS5_IJSC_SC_SC_EEENS5_IJNSA_ILi0EEESW_SW_EEEEENS5_IJNS4_10UnderscoreESZ_SZ_EEEEENS4_13SM90_TMA_LOADENS4_14ComposedLayoutINS4_7SwizzleILi3ELi4ELi3EEENS4_18smem_ptr_flag_bitsILi16EEENSU_INS5_IJNSA_ILi8EEESG_EEENS5_IJSG_SC_EEEEEEEvNS4_8identityENS4_23SM90_TMA_LOAD_MULTICASTES1C_vS1D_EENS_8epilogue10collective6detail29Sm90TmaWarpSpecializedAdapterINS1H_15DefaultEpilogueISJ_SK_SK_NS1G_6thread17LinearCombinationISJ_Li1EffLNS1L_9ScaleType4KindE0ELNS_15FloatRoundStyleE2ESJ_EENS1_15EpilogueDefaultEEEEEvvEEEEvNT_6ParamsE)
        /*0020*/ 	.word	0x00000008
.L_19:


//--------------------- .nv.compat                --------------------------
	.section	.nv.compat,"",@"SHT_CUDA_COMPAT_INFO"
	.align	4
        /*0000*/ 	.byte	0x02, 0x09, 0x01, 0x00, 0x02, 0x02, 0x04, 0x00, 0x02, 0x05, 0x05, 0x00, 0x03, 0x07, 0x01, 0x01
        /*0010*/ 	.byte	0x02, 0x03, 0x01, 0x00, 0x02, 0x06, 0x01, 0x00, 0x04, 0x0b, 0x08, 0x00, 0x00, 0x00, 0x00, 0x00
        /*0020*/ 	.byte	0x00, 0x00, 0x00, 0x00


//--------------------- .nv.info._ZN7cutlass13device_kernelINS_4gemm6kernel13GemmUniversalIN4cute5tupleIJiiiiEEENS1_10collective13CollectiveMmaINS1_34MainloopSm90TmaGmmaWarpSpecializedILi5ENS5_IJNS4_1CILi2EEENSA_ILi1EEESC_EEENS1_32KernelTmaWarpSpecializedPingpongEEENS5_IJNSA_ILi64EEENSA_ILi128EEESH_EEENS_6half_tENS5_IJlSC_lEEESJ_SK_NS4_8TiledMMAINS4_8MMA_AtomIJNS4_4SM904GMMA26MMA_64x128x16_F32F16F16_SSILNSO_5MajorE0ELSQ_0ELNSO_7ScaleInE1ELSR_1EEEEEENS4_6LayoutINS5_IJSC_SC_SC_EEENS5_IJNSA_ILi0EEESW_SW_EEEEENS5_IJNS4_10UnderscoreESZ_SZ_EEEEENS4_13SM90_TMA_LOADENS4_14ComposedLayoutINS4_7SwizzleILi3ELi4ELi3EEENS4_18smem_ptr_flag_bitsILi16EEENSU_INS5_IJNSA_ILi8EEESG_EEENS5_IJSG_SC_EEEEEEEvNS4_8identityENS4_23SM90_TMA_LOAD_MULTICASTES1C_vS1D_EENS_8epilogue10collective6detail29Sm90TmaWarpSpecializedAdapterINS1H_15DefaultEpilogueISJ_SK_SK_NS1G_6thread17LinearCombinationISJ_Li1EffLNS1L_9ScaleType4KindE0ELNS_15FloatRoundStyleE2ESJ_EENS1_15EpilogueDefaultEEEEEvvEEEEvNT_6ParamsE --------------------------
	.section	.nv.info._ZN7cutlass13device_kernelINS_4gemm6kernel13GemmUniversalIN4cute5tupleIJiiiiEEENS1_10collective13CollectiveMmaINS1_34MainloopSm90TmaGmmaWarpSpecializedILi5ENS5_IJNS4_1CILi2EEENSA_ILi1EEESC_EEENS1_32KernelTmaWarpSpecializedPingpongEEENS5_IJNSA_ILi64EEENSA_ILi128EEESH_EEENS_6half_tENS5_IJlSC_lEEESJ_SK_NS4_8TiledMMAINS4_8MMA_AtomIJNS4_4SM904GMMA26MMA_64x128x16_F32F16F16_SSILNSO_5MajorE0ELSQ_0ELNSO_7ScaleInE1ELSR_1EEEEEENS4_6LayoutINS5_IJSC_SC_SC_EEENS5_IJNSA_ILi0EEESW_SW_EEEEENS5_IJNS4_10UnderscoreESZ_SZ_EEEEENS4_13SM90_TMA_LOADENS4_14ComposedLayoutINS4_7SwizzleILi3ELi4ELi3EEENS4_18smem_ptr_flag_bitsILi16EEENSU_INS5_IJNSA_ILi8EEESG_EEENS5_IJSG_SC_EEEEEEEvNS4_8identityENS4_23SM90_TMA_LOAD_MULTICASTES1C_vS1D_EENS_8epilogue10collective6detail29Sm90TmaWarpSpecializedAdapterINS1H_15DefaultEpilogueISJ_SK_SK_NS1G_6thread17LinearCombinationISJ_Li1EffLNS1L_9ScaleType4KindE0ELNS_15FloatRoundStyleE2ESJ_EENS1_15EpilogueDefaultEEEEEvvEEEEvNT_6ParamsE,"",@"SHT_CUDA_INFO"
	.sectionflags	@""
	.align	4


	//----- nvinfo : EIATTR_CUDA_API_VERSION
	.align		4
        /*0000*/ 	.byte	0x04, 0x37
        /*0002*/ 	.short	(.L_21 - .L_20)
.L_20:
        /*0004*/ 	.word	0x00000082


	//----- nvinfo : EIATTR_KPARAM_INFO
	.align		4
.L_21:
        /*0008*/ 	.byte	0x04, 0x17
        /*000a*/ 	.short	(.L_23 - .L_22)
.L_22:
        /*000c*/ 	.word	0x00000000
        /*0010*/ 	.short	0x0000
        /*0012*/ 	.short	0x0070
        /*0014*/ 	.byte	0x00, 0xf0, 0x01, 0x10


	//----- nvinfo : EIATTR_SPARSE_MMA_MASK
	.align		4
.L_23:
        /*0018*/ 	.byte	0x03, 0x50
        /*001a*/ 	.short	0x0000


	//----- nvinfo : EIATTR_MAXREG_COUNT
	.align		4
        /*001c*/ 	.byte	0x03, 0x1b
        /*001e*/ 	.short	0x00a8


	//----- nvinfo : EIATTR_NUM_BARRIERS
	.align		4
        /*0020*/ 	.byte	0x02, 0x4c
        /*0022*/ 	.byte	0x01
	.zero		1


	//----- nvinfo : EIATTR_EXTERNS
	.align		4
        /*0024*/ 	.byte	0x04, 0x0f
        /*0026*/ 	.short	(.L_25 - .L_24)


	//   ....[0]....
	.align		4
.L_24:
        /*0028*/ 	.word	index@(__assertfail)


	//----- nvinfo : EIATTR_ANNOTATIONS
	.align		4
.L_25:
        /*002c*/ 	.byte	0x04, 0x55
        /*002e*/ 	.short	(.L_27 - .L_26)


	//   ....[0]....
.L_26:
        /*0030*/ 	.word	0x00000001
        /*0034*/ 	.byte	0xd0, 0x0d, 0x00, 0x00, 0x01, 0x00, 0x00, 0x00, 0x80, 0x14, 0x00, 0x00, 0x01, 0x00, 0x00, 0x00
        /*0044*/ 	.byte	0x10, 0x67, 0x00, 0x00, 0x01, 0x00, 0x00, 0x00, 0x00, 0x74, 0x00, 0x00


	//----- nvinfo : EIATTR_MERCURY_ISA_VERSION
	.align		4
.L_27:
        /*0050*/ 	.byte	0x03, 0x5f
        /*0052*/ 	.short	0x0101


	//----- nvinfo : EIATTR_INT_WARP_WIDE_INSTR_OFFSETS
	.align		4
        /*0054*/ 	.byte	0x04, 0x31
        /*0056*/ 	.short	(.L_29 - .L_28)


	//   ....[0]....
.L_28:
        /*0058*/ 	.word	0x00000510


	//   ....[1]....
        /*005c*/ 	.word	0x00000530


	//   ....[2]....
        /*0060*/ 	.word	0x00000550


	//   ....[3]....
        /*0064*/ 	.word	0x00000610


	//   ....[4]....
        /*0068*/ 	.word	0x00000630


	//   ....[5]....
        /*006c*/ 	.word	0x00000690


	//   ....[6]....
        /*0070*/ 	.word	0x000007a0


	//   ....[7]....
        /*0074*/ 	.word	0x000007d0


	//   ....[8]....
        /*0078*/ 	.word	0x000024c0


	//----- nvinfo : EIATTR_COOP_GROUP_MASK_REGIDS
	.align		4
.L_29:
        /*007c*/ 	.byte	0x04, 0x29
        /*007e*/ 	.short	(.L_31 - .L_30)


	//   ....[0]....
.L_30:
        /*0080*/ 	.word	0xffffffff


	//   ....[1]....
        /*0084*/ 	.word	0xffffffff


	//   ....[2]....
        /*0088*/ 	.word	0xffffffff


	//   ....[3]....
        /*008c*/ 	.word	0xffffffff


	//   ....[4]....
        /*0090*/ 	.word	0xffffffff


	//   ....[5]....
        /*0094*/ 	.word	0xffffffff


	//   ....[6]....
        /*0098*/ 	.word	0xffffffff


	//----- nvinfo : EIATTR_COOP_GROUP_INSTR_OFFSETS
	.align		4
.L_31:
        /*009c*/ 	.byte	0x04, 0x28
        /*009e*/ 	.short	(.L_33 - .L_32)


	//   ....[0]....
.L_32:
        /*00a0*/ 	.word	0x00000070


	//   ....[1]....
        /*00a4*/ 	.word	0x00000080


	//   ....[2]....
        /*00a8*/ 	.word	0x00000140


	//   ....[3]....
        /*00ac*/ 	.word	0x000002f0


	//   ....[4]....
        /*00b0*/ 	.word	0x00000330


	//   ....[5]....
        /*00b4*/ 	.word	0x000003b0


	//   ....[6]....
        /*00b8*/ 	.word	0x00000980


	//----- nvinfo : EIATTR_REG_RECONFIG
	.align		4
.L_33:
        /*00bc*/ 	.byte	0x01, 0x54
	.zero		2


	//----- nvinfo : EIATTR_SYSCALL_OFFSETS
	.align		4
        /*00c0*/ 	.byte	0x04, 0x46
        /*00c2*/ 	.short	(.L_35 - .L_34)


	//   ....[0]....
.L_34:
        /*00c4*/ 	.word	0x000018f0


	//----- nvinfo : EIATTR_MBARRIER_INSTR_OFFSETS
	.align		4
.L_35:
        /*00c8*/ 	.byte	0x04, 0x39
        /*00ca*/ 	.short	(.L_37 - .L_36)


	//   ....[0]....
.L_36:
        /*00cc*/ 	.word	0x00000240
        /*00d0*/ 	.word	0x000000ff
        /*00d4*/ 	.word	0x00000000
        /*00d8*/ 	.short	0x0100
        /*00da*/ 	.byte	0x08
	.zero		1


	//   ....[1]....
        /*00dc*/ 	.word	0x00000250
        /*00e0*/ 	.word	0x000000ff
        /*00e4*/ 	.word	0x00000028
        /*00e8*/ 	.short	0x0100
        /*00ea*/ 	.byte	0x08
	.zero		1


	//   ....[2]....
        /*00ec*/ 	.word	0x00000260
        /*00f0*/ 	.word	0x000000ff
        /*00f4*/ 	.word	0x00000008
        /*00f8*/ 	.short	0x0100
        /*00fa*/ 	.byte	0x08
	.zero		1


	//   ....[3]....
        /*00fc*/ 	.word	0x00000270
        /*0100*/ 	.word	0x000000ff
        /*0104*/ 	.word	0x00000030
        /*0108*/ 	.short	0x0100
        /*010a*/ 	.byte	0x08
	.zero		1


	//   ....[4]....
        /*010c*/ 	.word	0x00000280
        /*0110*/ 	.word	0x000000ff
        /*0114*/ 	.word	0x00000010
        /*0118*/ 	.short	0x0100
        /*011a*/ 	.byte	0x08
	.zero		1


	//   ....[5]....
        /*011c*/ 	.word	0x00000290
        /*0120*/ 	.word	0x000000ff
        /*0124*/ 	.word	0x00000038
        /*0128*/ 	.short	0x0100
        /*012a*/ 	.byte	0x08
	.zero		1


	//   ....[6]....
        /*012c*/ 	.word	0x000002a0
        /*0130*/ 	.word	0x000000ff
        /*0134*/ 	.word	0x00000018
        /*0138*/ 	.short	0x0100
        /*013a*/ 	.byte	0x08
	.zero		1


	//   ....[7]....
        /*013c*/ 	.word	0x000002b0
        /*0140*/ 	.word	0x000000ff
        /*0144*/ 	.word	0x00000040
        /*0148*/ 	.short	0x0100
        /*014a*/ 	.byte	0x08
	.zero		1


	//   ....[8]....
        /*014c*/ 	.word	0x000002c0
        /*0150*/ 	.word	0x000000ff
        /*0154*/ 	.word	0x00000020
        /*0158*/ 	.short	0x0100
        /*015a*/ 	.byte	0x08
	.zero		1


	//   ....[9]....
        /*015c*/ 	.word	0x000002d0
        /*0160*/ 	.word	0x000000ff
        /*0164*/ 	.word	0x00000048
        /*0168*/ 	.short	0x0100
        /*016a*/ 	.byte	0x08
	.zero		1


	//   ....[10]....
        /*016c*/ 	.word	0x00000820
        /*0170*/ 	.word	0x000000ff
        /*0174*/ 	.word	0x00000080
        /*0178*/ 	.short	0x0100
        /*017a*/ 	.byte	0x08
	.zero		1


	//   ....[11]....
        /*017c*/ 	.word	0x000008b0
        /*0180*/ 	.word	0x000000ff
        /*0184*/ 	.word	0x00000088
        /*0188*/ 	.short	0x0100
        /*018a*/ 	.byte	0x08
	.zero		1


	//   ....[12]....
        /*018c*/ 	.word	0x00000900
        /*0190*/ 	.word	0x000000ff
        /*0194*/ 	.word	0x00000060
        /*0198*/ 	.short	0x0100
        /*019a*/ 	.byte	0x09
	.zero		1


	//   ....[13]....
        /*019c*/ 	.word	0x00000910
        /*01a0*/ 	.word	0x000000ff
        /*01a4*/ 	.word	0x00000068
        /*01a8*/ 	.short	0x0100
        /*01aa*/ 	.byte	0x09
	.zero		1


	//   ....[14]....
        /*01ac*/ 	.word	0x00000920
        /*01b0*/ 	.word	0x000000ff
        /*01b4*/ 	.word	0x00000070
        /*01b8*/ 	.short	0x0100
        /*01ba*/ 	.byte	0x09
	.zero		1


	//   ....[15]....
        /*01bc*/ 	.word	0x00000930
        /*01c0*/ 	.word	0x000000ff
        /*01c4*/ 	.word	0x00000078
        /*01c8*/ 	.short	0x0100
        /*01ca*/ 	.byte	0x09
	.zero		1


	//   ....[16]....
        /*01cc*/ 	.word	0x000017b0
        /*01d0*/ 	.word	0x000000ff
        /*01d4*/ 	.word	0xfffffff8
        /*01d8*/ 	.short	0x010a
        /*01da*/ 	.byte	0x2b
	.zero		1


	//   ....[17]....
        /*01dc*/ 	.word	0x00001970
        /*01e0*/ 	.word	0x00000003
        /*01e4*/ 	.word	0x00000000
        /*01e8*/ 	.short	0x010a
        /*01ea*/ 	.byte	0x3f
	.zero		1


	//   ....[18]....
        /*01ec*/ 	.word	0x000019d0
        /*01f0*/ 	.word	0x00000003
        /*01f4*/ 	.word	0x00000000
        /*01f8*/ 	.short	0x010a
        /*01fa*/ 	.byte	0x3f
	.zero		1


	//   ....[19]....
        /*01fc*/ 	.word	0x00001ef0
        /*0200*/ 	.word	0x000000ff
        /*0204*/ 	.word	0x00000000
        /*0208*/ 	.short	0x010a
        /*020a*/ 	.byte	0x07
	.zero		1


	//   ....[20]....
        /*020c*/ 	.word	0x00001f30
        /*0210*/ 	.word	0x000000ff
        /*0214*/ 	.word	0x00000000
        /*0218*/ 	.short	0x010a
        /*021a*/ 	.byte	0x07
	.zero		1


	//   ....[21]....
        /*021c*/ 	.word	0x00002350
        /*0220*/ 	.word	0x00000005
        /*0224*/ 	.word	0x00000000
        /*0228*/ 	.short	0x0101
        /*022a*/ 	.byte	0x3f
	.zero		1


	//   ....[22]....
        /*022c*/ 	.word	0x00002460
        /*0230*/ 	.word	0x00000003
        /*0234*/ 	.word	0x00000000
        /*0238*/ 	.short	0x0101
        /*023a*/ 	.byte	0x2e
	.zero		1


	//   ....[23]....
        /*023c*/ 	.word	0x00002560
        /*0240*/ 	.word	0x00000003
        /*0244*/ 	.word	0x00000000
        /*0248*/ 	.short	0x0101
        /*024a*/ 	.byte	0x3f
	.zero		1


	//   ....[24]....
        /*024c*/ 	.word	0x000025e0
        /*0250*/ 	.word	0x000000ff
        /*0254*/ 	.word	0x00000008
        /*0258*/ 	.short	0x010a
        /*025a*/ 	.byte	0x2b
	.zero		1


	//   ....[25]....
        /*025c*/ 	.word	0x00006750
        /*0260*/ 	.word	0x00000000
        /*0264*/ 	.word	0x00000000
        /*0268*/ 	.short	0x0101
        /*026a*/ 	.byte	0x2e
	.zero		1


	//   ....[26]....
        /*026c*/ 	.word	0x00007080
        /*0270*/ 	.word	0x0000000f
        /*0274*/ 	.word	0x00000028
        /*0278*/ 	.short	0x010a
        /*027a*/ 	.byte	0x3f
	.zero		1


	//   ....[27]....
        /*027c*/ 	.word	0x00007530
        /*0280*/ 	.word	0x00000006
        /*0284*/ 	.word	0x00000088
        /*0288*/ 	.short	0x0101
        /*028a*/ 	.byte	0x3f
	.zero		1


	//   ....[28]....
        /*028c*/ 	.word	0x00007c60
        /*0290*/ 	.word	0x00000007
        /*0294*/ 	.word	0x00000000
        /*0298*/ 	.short	0x010a
        /*029a*/ 	.byte	0x3f
	.zero		1


	//   ....[29]....
        /*029c*/ 	.word	0x00007ce0
        /*02a0*/ 	.word	0x00000006
        /*02a4*/ 	.word	0x00000000
        /*02a8*/ 	.short	0x010a
        /*02aa*/ 	.byte	0x3f
	.zero		1


	//   ....[30]....
        /*02ac*/ 	.word	0x00007d70
        /*02b0*/ 	.word	0x00000007
        /*02b4*/ 	.word	0x00000000
        /*02b8*/ 	.short	0x010a
        /*02ba*/ 	.byte	0x3f
	.zero		1


	//   ....[31]....
        /*02bc*/ 	.word	0x00007e00
        /*02c0*/ 	.word	0x00000006
        /*02c4*/ 	.word	0x00000000
        /*02c8*/ 	.short	0x010a
        /*02ca*/ 	.byte	0x3f
	.zero		1


	//   ....[32]....
        /*02cc*/ 	.word	0x00007e90
        /*02d0*/ 	.word	0x00000005
        /*02d4*/ 	.word	0x00000000
        /*02d8*/ 	.short	0x010a
        /*02da*/ 	.byte	0x3f
	.zero		1


	//   ....[33]....
        /*02dc*/ 	.word	0x00007f00
        /*02e0*/ 	.word	0x00000003
        /*02e4*/ 	.word	0xfffffff8
        /*02e8*/ 	.short	0x010a
        /*02ea*/ 	.byte	0x3f
	.zero		1


	//   ....[34]....
        /*02ec*/ 	.word	0x00007f50
        /*02f0*/ 	.word	0x00000003
        /*02f4*/ 	.word	0x00000000
        /*02f8*/ 	.short	0x010a
        /*02fa*/ 	.byte	0x3f
	.zero		1


	//   ....[35]....
        /*02fc*/ 	.word	0x00007fb0
        /*0300*/ 	.word	0x00000005
        /*0304*/ 	.word	0x00000000
        /*0308*/ 	.short	0x010a
        /*030a*/ 	.byte	0x3f
	.zero		1


	//   ....[36]....
        /*030c*/ 	.word	0x00008010
        /*0310*/ 	.word	0x00000003
        /*0314*/ 	.word	0x00000008
        /*0318*/ 	.short	0x010a
        /*031a*/ 	.byte	0x3f
	.zero		1


	//   ....[37]....
        /*031c*/ 	.word	0x000080e0
        /*0320*/ 	.word	0x0000000f
        /*0324*/ 	.word	0x00000028
        /*0328*/ 	.short	0x010a
        /*032a*/ 	.byte	0x3f
	.zero		1


	//   ....[38]....
        /*032c*/ 	.word	0x000081b0
        /*0330*/ 	.word	0x00000007
        /*0334*/ 	.word	0x00000000
        /*0338*/ 	.short	0x010a
        /*033a*/ 	.byte	0x3f
	.zero		1


	//   ....[39]....
        /*033c*/ 	.word	0x00008200
        /*0340*/ 	.word	0x00000006
        /*0344*/ 	.word	0x00000000
        /*0348*/ 	.short	0x010a
        /*034a*/ 	.byte	0x3f
	.zero		1


	//   ....[40]....
        /*034c*/ 	.word	0x00008250
        /*0350*/ 	.word	0x00000007
        /*0354*/ 	.word	0x00000000
        /*0358*/ 	.short	0x010a
        /*035a*/ 	.byte	0x3f
	.zero		1


	//   ....[41]....
        /*035c*/ 	.word	0x000082a0
        /*0360*/ 	.word	0x00000006
        /*0364*/ 	.word	0x00000000
        /*0368*/ 	.short	0x010a
        /*036a*/ 	.byte	0x3f
	.zero		1


	//----- nvinfo : EIATTR_NUM_MBARRIERS
	.align		4
.L_37:
        /*036c*/ 	.byte	0x03, 0x38
        /*036e*/ 	.short	0x0010


	//----- nvinfo : EIATTR_EXIT_INSTR_OFFSETS
	.align		4
        /*0370*/ 	.byte	0x04, 0x1c
        /*0372*/ 	.short	(.L_39 - .L_38)


	//   ....[0]....
.L_38:
        /*0374*/ 	.word	0x00001410


	//   ....[1]....
        /*0378*/ 	.word	0x00001470


	//   ....[2]....
        /*037c*/ 	.word	0x00006d70


	//   ....[3]....
        /*0380*/ 	.word	0x00006da0


	//   ....[4]....
        /*0384*/ 	.word	0x00007ee0


	//----- nvinfo : EIATTR_MAX_THREADS
	.align		4
.L_39:
        /*0388*/ 	.byte	0x04, 0x05
        /*038a*/ 	.short	(.L_41 - .L_40)
.L_40:
        /*038c*/ 	.word	0x00000180
        /*0390*/ 	.word	0x00000001
        /*0394*/ 	.word	0x00000001


	//----- nvinfo : EIATTR_CRS_STACK_SIZE
	.align		4
.L_41:
        /*0398*/ 	.byte	0x04, 0x1e
        /*039a*/ 	.short	(.L_43 - .L_42)
.L_42:
        /*039c*/ 	.word	0x00000000


	//----- nvinfo : EIATTR_CBANK_PARAM_SIZE
	.align		4
.L_43:
        /*03a0*/ 	.byte	0x03, 0x19
        /*03a2*/ 	.short	0x0470


	//----- nvinfo : EIATTR_PARAM_CBANK
	.align		4
        /*03a4*/ 	.byte	0x04, 0x0a
        /*03a6*/ 	.short	(.L_45 - .L_44)
	.align		4
.L_44:
        /*03a8*/ 	.word	index@(.nv.constant0._ZN7cutlass13device_kernelINS_4gemm6kernel13GemmUniversalIN4cute5tupleIJiiiiEEENS1_10collective13CollectiveMmaINS1_34MainloopSm90TmaGmmaWarpSpecializedILi5ENS5_IJNS4_1CILi2EEENSA_ILi1EEESC_EEENS1_32KernelTmaWarpSpecializedPingpongEEENS5_IJNSA_ILi64EEENSA_ILi128EEESH_EEENS_6half_tENS5_IJlSC_lEEESJ_SK_NS4_8TiledMMAINS4_8MMA_AtomIJNS4_4SM904GMMA26MMA_64x128x16_F32F16F16_SSILNSO_5MajorE0ELSQ_0ELNSO_7ScaleInE1ELSR_1EEEEEENS4_6LayoutINS5_IJSC_SC_SC_EEENS5_IJNSA_ILi0EEESW_SW_EEEEENS5_IJNS4_10UnderscoreESZ_SZ_EEEEENS4_13SM90_TMA_LOADENS4_14ComposedLayoutINS4_7SwizzleILi3ELi4ELi3EEENS4_18smem_ptr_flag_bitsILi16EEENSU_INS5_IJNSA_ILi8EEESG_EEENS5_IJSG_SC_EEEEEEEvNS4_8identityENS4_23SM90_TMA_LOAD_MULTICASTES1C_vS1D_EENS_8epilogue10collective6detail29Sm90TmaWarpSpecializedAdapterINS1H_15DefaultEpilogueISJ_SK_SK_NS1G_6thread17LinearCombinationISJ_Li1EffLNS1L_9ScaleType4KindE0ELNS_15FloatRoundStyleE2ESJ_EENS1_15EpilogueDefaultEEEEEvvEEEEvNT_6ParamsE)
        /*03ac*/ 	.short	0x0210
        /*03ae*/ 	.short	0x0470


	//----- nvinfo : EIATTR_SW_WAR
	.align		4
.L_45:
        /*03b0*/ 	.byte	0x04, 0x36
        /*03b2*/ 	.short	(.L_47 - .L_46)
.L_46:
        /*03b4*/ 	.word	0x00000008
.L_47:


//--------------------- .nv.callgraph             --------------------------
	.section	.nv.callgraph,"",@"SHT_CUDA_CALLGRAPH"
	.align	4
	.sectionentsize	8
	.align		4
        /*0000*/ 	.word	0x00000000
	.align		4
        /*0004*/ 	.word	0xffffffff
	.align		4
        /*0008*/ 	.word	index@(_ZN7cutlass13device_kernelINS_4gemm6kernel13GemmUniversalIN4cute5tupleIJiiiiEEENS1_10collective13CollectiveMmaINS1_34MainloopSm90TmaGmmaWarpSpecializedILi5ENS5_IJNS4_1CILi2EEENSA_ILi1EEESC_EEENS1_32KernelTmaWarpSpecializedPingpongEEENS5_IJNSA_ILi64EEENSA_ILi128EEESH_EEENS_6half_tENS5_IJlSC_lEEESJ_SK_NS4_8TiledMMAINS4_8MMA_AtomIJNS4_4SM904GMMA26MMA_64x128x16_F32F16F16_SSILNSO_5MajorE0ELSQ_0ELNSO_7ScaleInE1ELSR_1EEEEEENS4_6LayoutINS5_IJSC_SC_SC_EEENS5_IJNSA_ILi0EEESW_SW_EEEEENS5_IJNS4_10UnderscoreESZ_SZ_EEEEENS4_13SM90_TMA_LOADENS4_14ComposedLayoutINS4_7SwizzleILi3ELi4ELi3EEENS4_18smem_ptr_flag_bitsILi16EEENSU_INS5_IJNSA_ILi8EEESG_EEENS5_IJSG_SC_EEEEEEEvNS4_8identityENS4_23SM90_TMA_LOAD_MULTICASTES1C_vS1D_EENS_8epilogue10collective6detail29Sm90TmaWarpSpecializedAdapterINS1H_15DefaultEpilogueISJ_SK_SK_NS1G_6thread17LinearCombinationISJ_Li1EffLNS1L_9ScaleType4KindE0ELNS_15FloatRoundStyleE2ESJ_EENS1_15EpilogueDefaultEEEEEvvEEEEvNT_6ParamsE)
	.align		4
        /*000c*/ 	.word	index@(__assertfail)
	.align		4
        /*0010*/ 	.word	0x00000000
	.align		4
        /*0014*/ 	.word	0xfffffffe
	.align		4
        /*0018*/ 	.word	0x00000000
	.align		4
        /*001c*/ 	.word	0xfffffffd
	.align		4
        /*0020*/ 	.word	0x00000000
	.align		4
        /*0024*/ 	.word	0xfffffffc


//--------------------- .nv.constant4             --------------------------
	.section	.nv.constant4,"a",@progbits
	.align	8
	.align		8
.nv.constant4:
        /*0000*/ 	.dword	__assertfail
	.align		8
        /*0008*/ 	.dword	__unnamed_1
	.align		8
        /*0010*/ 	.dword	_ZN39_INTERNAL_6f72cde3_4_k_cu_ecd2055b_40854cuda3std3__45__cpo5beginE
	.align		8
        /*0018*/ 	.dword	_ZN39_INTERNAL_6f72cde3_4_k_cu_ecd2055b_40854cuda3std3__45__cpo3endE
	.align		8
        /*0020*/ 	.dword	_ZN39_INTERNAL_6f72cde3_4_k_cu_ecd2055b_40854cuda3std3__45__cpo6cbeginE
	.align		8
        /*0028*/ 	.dword	_ZN39_INTERNAL_6f72cde3_4_k_cu_ecd2055b_40854cuda3std3__45__cpo4cendE
	.align		8
        /*0030*/ 	.dword	_ZN39_INTERNAL_6f72cde3_4_k_cu_ecd2055b_40854cuda3std3__441_GLOBAL__N__6f72cde3_4_k_cu_ecd2055b_40856ignoreE
	.align		8
        /*0038*/ 	.dword	_ZN39_INTERNAL_6f72cde3_4_k_cu_ecd2055b_40854cuda3std3__419piecewise_constructE
	.align		8
        /*0040*/ 	.dword	_ZN39_INTERNAL_6f72cde3_4_k_cu_ecd2055b_40854cuda3std3__48in_placeE
	.align		8
        /*0048*/ 	.dword	_ZN39_INTERNAL_6f72cde3_4_k_cu_ecd2055b_40854cuda3std6ranges3__45__cpo4swapE
	.align		8
        /*0050*/ 	.dword	_ZN39_INTERNAL_6f72cde3_4_k_cu_ecd2055b_40854cuda3std6ranges3__45__cpo9iter_moveE
	.align		8
        /*0058*/ 	.dword	_ZN39_INTERNAL_6f72cde3_4_k_cu_ecd2055b_40854cute7productE
	.align		8
        /*0060*/ 	.dword	_ZN39_INTERNAL_6f72cde3_4_k_cu_ecd2055b_40854cute1_E
	.align		8
        /*0068*/ 	.dword	$str$22
	.align		8
        /*0070*/ 	.dword	$str$23


//--------------------- .text._ZN7cutlass13device_kernelINS_4gemm6kernel13GemmUniversalIN4cute5tupleIJiiiiEEENS1_10collective13CollectiveMmaINS1_34MainloopSm90TmaGmmaWarpSpecializedILi5ENS5_IJNS4_1CILi2EEENSA_ILi1EEESC_EEENS1_32KernelTmaWarpSpecializedPingpongEEENS5_IJNSA_ILi64EEENSA_ILi128EEESH_EEENS_6half_tENS5_IJlSC_lEEESJ_SK_NS4_8TiledMMAINS4_8MMA_AtomIJNS4_4SM904GMMA26MMA_64x128x16_F32F16F16_SSILNSO_5MajorE0ELSQ_0ELNSO_7ScaleInE1ELSR_1EEEEEENS4_6LayoutINS5_IJSC_SC_SC_EEENS5_IJNSA_ILi0EEESW_SW_EEEEENS5_IJNS4_10UnderscoreESZ_SZ_EEEEENS4_13SM90_TMA_LOADENS4_14ComposedLayoutINS4_7SwizzleILi3ELi4ELi3EEENS4_18smem_ptr_flag_bitsILi16EEENSU_INS5_IJNSA_ILi8EEESG_EEENS5_IJSG_SC_EEEEEEEvNS4_8identityENS4_23SM90_TMA_LOAD_MULTICASTES1C_vS1D_EENS_8epilogue10collective6detail29Sm90TmaWarpSpecializedAdapterINS1H_15DefaultEpilogueISJ_SK_SK_NS1G_6thread17LinearCombinationISJ_Li1EffLNS1L_9ScaleType4KindE0ELNS_15FloatRoundStyleE2ESJ_EENS1_15EpilogueDefaultEEEEEvvEEEEvNT_6ParamsE --------------------------
	.section	.text._ZN7cutlass13device_kernelINS_4gemm6kernel13GemmUniversalIN4cute5tupleIJiiiiEEENS1_10collective13CollectiveMmaINS1_34MainloopSm90TmaGmmaWarpSpecializedILi5ENS5_IJNS4_1CILi2EEENSA_ILi1EEESC_EEENS1_32KernelTmaWarpSpecializedPingpongEEENS5_IJNSA_ILi64EEENSA_ILi128EEESH_EEENS_6half_tENS5_IJlSC_lEEESJ_SK_NS4_8TiledMMAINS4_8MMA_AtomIJNS4_4SM904GMMA26MMA_64x128x16_F32F16F16_SSILNSO_5MajorE0ELSQ_0ELNSO_7ScaleInE1ELSR_1EEEEEENS4_6LayoutINS5_IJSC_SC_SC_EEENS5_IJNSA_ILi0EEESW_SW_EEEEENS5_IJNS4_10UnderscoreESZ_SZ_EEEEENS4_13SM90_TMA_LOADENS4_14ComposedLayoutINS4_7SwizzleILi3ELi4ELi3EEENS4_18smem_ptr_flag_bitsILi16EEENSU_INS5_IJNSA_ILi8EEESG_EEENS5_IJSG_SC_EEEEEEEvNS4_8identityENS4_23SM90_TMA_LOAD_MULTICASTES1C_vS1D_EENS_8epilogue10collective6detail29Sm90TmaWarpSpecializedAdapterINS1H_15DefaultEpilogueISJ_SK_SK_NS1G_6thread17LinearCombinationISJ_Li1EffLNS1L_9ScaleType4KindE0ELNS_15FloatRoundStyleE2ESJ_EENS1_15EpilogueDefaultEEEEEvvEEEEvNT_6ParamsE,"ax",@progbits
	.align	128
.text._ZN7cutlass13device_kernelINS_4gemm6kernel13GemmUniversalIN4cute5tupleIJiiiiEEENS1_10collective13CollectiveMmaINS1_34MainloopSm90TmaGmmaWarpSpecializedILi5ENS5_IJNS4_1CILi2EEENSA_ILi1EEESC_EEENS1_32KernelTmaWarpSpecializedPingpongEEENS5_IJNSA_ILi64EEENSA_ILi128EEESH_EEENS_6half_tENS5_IJlSC_lEEESJ_SK_NS4_8TiledMMAINS4_8MMA_AtomIJNS4_4SM904GMMA26MMA_64x128x16_F32F16F16_SSILNSO_5MajorE0ELSQ_0ELNSO_7ScaleInE1ELSR_1EEEEEENS4_6LayoutINS5_IJSC_SC_SC_EEENS5_IJNSA_ILi0EEESW_SW_EEEEENS5_IJNS4_10UnderscoreESZ_SZ_EEEEENS4_13SM90_TMA_LOADENS4_14ComposedLayoutINS4_7SwizzleILi3ELi4ELi3EEENS4_18smem_ptr_flag_bitsILi16EEENSU_INS5_IJNSA_ILi8EEESG_EEENS5_IJSG_SC_EEEEEEEvNS4_8identityENS4_23SM90_TMA_LOAD_MULTICASTES1C_vS1D_EENS_8epilogue10collective6detail29Sm90TmaWarpSpecializedAdapterINS1H_15DefaultEpilogueISJ_SK_SK_NS1G_6thread17LinearCombinationISJ_Li1EffLNS1L_9ScaleType4KindE0ELNS_15FloatRoundStyleE2ESJ_EENS1_15EpilogueDefaultEEEEEvvEEEEvNT_6ParamsE:
        .type           _ZN7cutlass13device_kernelINS_4gemm6kernel13GemmUniversalIN4cute5tupleIJiiiiEEENS1_10collective13CollectiveMmaINS1_34MainloopSm90TmaGmmaWarpSpecializedILi5ENS5_IJNS4_1CILi2EEENSA_ILi1EEESC_EEENS1_32KernelTmaWarpSpecializedPingpongEEENS5_IJNSA_ILi64EEENSA_ILi128EEESH_EEENS_6half_tENS5_IJlSC_lEEESJ_SK_NS4_8TiledMMAINS4_8MMA_AtomIJNS4_4SM904GMMA26MMA_64x128x16_F32F16F16_SSILNSO_5MajorE0ELSQ_0ELNSO_7ScaleInE1ELSR_1EEEEEENS4_6LayoutINS5_IJSC_SC_SC_EEENS5_IJNSA_ILi0EEESW_SW_EEEEENS5_IJNS4_10UnderscoreESZ_SZ_EEEEENS4_13SM90_TMA_LOADENS4_14ComposedLayoutINS4_7SwizzleILi3ELi4ELi3EEENS4_18smem_ptr_flag_bitsILi16EEENSU_INS5_IJNSA_ILi8EEESG_EEENS5_IJSG_SC_EEEEEEEvNS4_8identityENS4_23SM90_TMA_LOAD_MULTICASTES1C_vS1D_EENS_8epilogue10collective6detail29Sm90TmaWarpSpecializedAdapterINS1H_15DefaultEpilogueISJ_SK_SK_NS1G_6thread17LinearCombinationISJ_Li1EffLNS1L_9ScaleType4KindE0ELNS_15FloatRoundStyleE2ESJ_EENS1_15EpilogueDefaultEEEEEvvEEEEvNT_6ParamsE,@function
        .size           _ZN7cutlass13device_kernelINS_4gemm6kernel13GemmUniversalIN4cute5tupleIJiiiiEEENS1_10collective13CollectiveMmaINS1_34MainloopSm90TmaGmmaWarpSpecializedILi5ENS5_IJNS4_1CILi2EEENSA_ILi1EEESC_EEENS1_32KernelTmaWarpSpecializedPingpongEEENS5_IJNSA_ILi64EEENSA_ILi128EEESH_EEENS_6half_tENS5_IJlSC_lEEESJ_SK_NS4_8TiledMMAINS4_8MMA_AtomIJNS4_4SM904GMMA26MMA_64x128x16_F32F16F16_SSILNSO_5MajorE0ELSQ_0ELNSO_7ScaleInE1ELSR_1EEEEEENS4_6LayoutINS5_IJSC_SC_SC_EEENS5_IJNSA_ILi0EEESW_SW_EEEEENS5_IJNS4_10UnderscoreESZ_SZ_EEEEENS4_13SM90_TMA_LOADENS4_14ComposedLayoutINS4_7SwizzleILi3ELi4ELi3EEENS4_18smem_ptr_flag_bitsILi16EEENSU_INS5_IJNSA_ILi8EEESG_EEENS5_IJSG_SC_EEEEEEEvNS4_8identityENS4_23SM90_TMA_LOAD_MULTICASTES1C_vS1D_EENS_8epilogue10collective6detail29Sm90TmaWarpSpecializedAdapterINS1H_15DefaultEpilogueISJ_SK_SK_NS1G_6thread17LinearCombinationISJ_Li1EffLNS1L_9ScaleType4KindE0ELNS_15FloatRoundStyleE2ESJ_EENS1_15EpilogueDefaultEEEEEvvEEEEvNT_6ParamsE,(.L_x_203 - _ZN7cutlass13device_kernelINS_4gemm6kernel13GemmUniversalIN4cute5tupleIJiiiiEEENS1_10collective13CollectiveMmaINS1_34MainloopSm90TmaGmmaWarpSpecializedILi5ENS5_IJNS4_1CILi2EEENSA_ILi1EEESC_EEENS1_32KernelTmaWarpSpecializedPingpongEEENS5_IJNSA_ILi64EEENSA_ILi128EEESH_EEENS_6half_tENS5_IJlSC_lEEESJ_SK_NS4_8TiledMMAINS4_8MMA_AtomIJNS4_4SM904GMMA26MMA_64x128x16_F32F16F16_SSILNSO_5MajorE0ELSQ_0ELNSO_7ScaleInE1ELSR_1EEEEEENS4_6LayoutINS5_IJSC_SC_SC_EEENS5_IJNSA_ILi0EEESW_SW_EEEEENS5_IJNS4_10UnderscoreESZ_SZ_EEEEENS4_13SM90_TMA_LOADENS4_14ComposedLayoutINS4_7SwizzleILi3ELi4ELi3EEENS4_18smem_ptr_flag_bitsILi16EEENSU_INS5_IJNSA_ILi8EEESG_EEENS5_IJSG_SC_EEEEEEEvNS4_8identityENS4_23SM90_TMA_LOAD_MULTICASTES1C_vS1D_EENS_8epilogue10collective6detail29Sm90TmaWarpSpecializedAdapterINS1H_15DefaultEpilogueISJ_SK_SK_NS1G_6thread17LinearCombinationISJ_Li1EffLNS1L_9ScaleType4KindE0ELNS_15FloatRoundStyleE2ESJ_EENS1_15EpilogueDefaultEEEEEvvEEEEvNT_6ParamsE)
        .other          _ZN7cutlass13device_kernelINS_4gemm6kernel13GemmUniversalIN4cute5tupleIJiiiiEEENS1_10collective13CollectiveMmaINS1_34MainloopSm90TmaGmmaWarpSpecializedILi5ENS5_IJNS4_1CILi2EEENSA_ILi1EEESC_EEENS1_32KernelTmaWarpSpecializedPingpongEEENS5_IJNSA_ILi64EEENSA_ILi128EEESH_EEENS_6half_tENS5_IJlSC_lEEESJ_SK_NS4_8TiledMMAINS4_8MMA_AtomIJNS4_4SM904GMMA26MMA_64x128x16_F32F16F16_SSILNSO_5MajorE0ELSQ_0ELNSO_7ScaleInE1ELSR_1EEEEEENS4_6LayoutINS5_IJSC_SC_SC_EEENS5_IJNSA_ILi0EEESW_SW_EEEEENS5_IJNS4_10UnderscoreESZ_SZ_EEEEENS4_13SM90_TMA_LOADENS4_14ComposedLayoutINS4_7SwizzleILi3ELi4ELi3EEENS4_18smem_ptr_flag_bitsILi16EEENSU_INS5_IJNSA_ILi8EEESG_EEENS5_IJSG_SC_EEEEEEEvNS4_8identityENS4_23SM90_TMA_LOAD_MULTICASTES1C_vS1D_EENS_8epilogue10collective6detail29Sm90TmaWarpSpecializedAdapterINS1H_15DefaultEpilogueISJ_SK_SK_NS1G_6thread17LinearCombinationISJ_Li1EffLNS1L_9ScaleType4KindE0ELNS_15FloatRoundStyleE2ESJ_EENS1_15EpilogueDefaultEEEEEvvEEEEvNT_6ParamsE,@"STO_CUDA_ENTRY STV_DEFAULT"
_ZN7cutlass13device_kernelINS_4gemm6kernel13GemmUniversalIN4cute5tupleIJiiiiEEENS1_10collective13CollectiveMmaINS1_34MainloopSm90TmaGmmaWarpSpecializedILi5ENS5_IJNS4_1CILi2EEENSA_ILi1EEESC_EEENS1_32KernelTmaWarpSpecializedPingpongEEENS5_IJNSA_ILi64EEENSA_ILi128EEESH_EEENS_6half_tENS5_IJlSC_lEEESJ_SK_NS4_8TiledMMAINS4_8MMA_AtomIJNS4_4SM904GMMA26MMA_64x128x16_F32F16F16_SSILNSO_5MajorE0ELSQ_0ELNSO_7ScaleInE1ELSR_1EEEEEENS4_6LayoutINS5_IJSC_SC_SC_EEENS5_IJNSA_ILi0EEESW_SW_EEEEENS5_IJNS4_10UnderscoreESZ_SZ_EEEEENS4_13SM90_TMA_LOADENS4_14ComposedLayoutINS4_7SwizzleILi3ELi4ELi3EEENS4_18smem_ptr_flag_bitsILi16EEENSU_INS5_IJNSA_ILi8EEESG_EEENS5_IJSG_SC_EEEEEEEvNS4_8identityENS4_23SM90_TMA_LOAD_MULTICASTES1C_vS1D_EENS_8epilogue10collective6detail29Sm90TmaWarpSpecializedAdapterINS1H_15DefaultEpilogueISJ_SK_SK_NS1G_6thread17LinearCombinationISJ_Li1EffLNS1L_9ScaleType4KindE0ELNS_15FloatRoundStyleE2ESJ_EENS1_15EpilogueDefaultEEEEEvvEEEEvNT_6ParamsE:
[----:B------:R-:W0:Y:S02]  /*0000*/  LDC R1, c[0x0][0x28] ;  /* 0x00000a00ff017b82 */ /* 0x000e240000000800 */
[----:B0-----:R-:W-:Y:S01]  /*0010*/  VIADD R1, R1, 0xfffffff8 ;  /* 0xfffffff801017836 */ /* 0x001fe20000000000 */
[----:B------:R-:W0:Y:S01]  /*0020*/  S2R R4, SR_TID.X ;  /* 0x0000000000047919 */ /* 0x000e220000002100 */
[----:B------:R-:W-:Y:S01]  /*0030*/  ELECT P0, URZ, PT ;  /* 0x00000000003f782f */ /* 0x000fe20003800000 */
[----:B------:R-:W-:Y:S01]  /*0040*/  BSSY B0, `(.L_x_0) ;  /* 0x000000f000007945 */ /* 0x000fe20003800000 */
[--C-:B0-----:R-:W-:Y:S02]  /*0050*/  SHF.R.U32.HI R0, RZ, 0x5, R4.reuse ;  /* 0x00000005ff007819 */ /* 0x101fe40000011604 */
[----:B------:R-:W-:-:S03]  /*0060*/  SHF.R.U32.HI R7, RZ, 0x7, R4 ;  /* 0x00000007ff077819 */ /* 0x000fc60000011604 */
[----:B------:R-:W0:Y:S04]  /*0070*/  SHFL.IDX PT, R2, R0, RZ, 0x1f ;  /* 0x00001fff00027589 */ /* 0x000e2800000e0000 */
[----:B------:R1:W2:Y:S01]  /*0080*/  SHFL.IDX PT, R10, R7, RZ, 0x1f ;  /* 0x00001fff070a7589 */ /* 0x0002a200000e0000 */
[----:B0-----:R-:W-:-:S13]  /*0090*/  ISETP.NE.OR P0, PT, R2, RZ, !P0 ;  /* 0x000000ff0200720c */ /* 0x001fda0004705670 */
[----:B-12---:R-:W-:Y:S05]  /*00a0*/  @P0 BRA `(.L_x_1) ;  /* 0x0000000000200947 */ /* 0x006fea0003800000 */
[----:B------:R-:W-:Y:S02]  /*00b0*/  ULDC.64 UR4, c[0x0][0x198] ;  /* 0x0000660000047ab9 */ /* 0x000fe40000000a00 */
[----:B------:R-:W-:Y:S02]  /*00c0*/  UIADD3 UR6, UP0, UR4, 0xf0, URZ ;  /* 0x000000f004067890 */ /* 0x000fe4000ff1e03f */
[----:B------:R-:W-:Y:S02]  /*00d0*/  UIADD3 UR4, UP1, UR4, 0x1f0, URZ ;  /* 0x000001f004047890 */ /* 0x000fe4000ff3e03f */
[----:B------:R-:W-:Y:S02]  /*00e0*/  UIADD3.X UR7, URZ, UR5, URZ, UP0, !UPT ;  /* 0x000000053f077290 */ /* 0x000fe400087fe43f */
[----:B------:R-:W-:-:S07]  /*00f0*/  UIADD3.X UR5, URZ, UR5, URZ, UP1, !UPT ;  /* 0x000000053f057290 */ /* 0x000fce0008ffe43f */
[----:B------:R0:W-:Y:S02]  /*0100*/  UTMACCTL.PF [UR6] ;  /* 0x00000000060079b9 */ /* 0x0001e40008040000 */
[----:B------:R0:W-:Y:S02]  /*0110*/  UTMACCTL.PF [UR4] ;  /* 0x00000000040079b9 */ /* 0x0001e40008040000 */
[----:B0-----:R-:W-:Y:S01]  /*0120*/  NOP ;  /* 0x0000000000007918 */ /* 0x001fe20000000000 */
.L_x_1:
[----:B------:R-:W-:Y:S05]  /*0130*/  BSYNC B0 ;  /* 0x0000000000007941 */ /* 0x000fea0003800000 */
.L_x_0:
[----:B------:R-:W0:Y:S02]  /*0140*/  SHFL.IDX PT, R9, R0, RZ, 0x1f ;  /* 0x00001fff00097589 */ /* 0x000e2400000e0000 */
[----:B0-----:R-:W-:-:S13]  /*0150*/  ISETP.NE.AND P0, PT, R9, RZ, PT ;  /* 0x000000ff0900720c */ /* 0x001fda0003f05270 */
[----:B------:R-:W-:Y:S05]  /*0160*/  @P0 BRA `(.L_x_2) ;  /* 0x0000000000600947 */ /* 0x000fea0003800000 */
[----:B------:R-:W0:Y:S01]  /*0170*/  S2UR UR8, SR_CgaCtaId ;  /* 0x00000000000879c3 */ /* 0x000e220000008800 */
[----:B------:R-:W-:Y:S01]  /*0180*/  UMOV UR4, 0x400 ;  /* 0x0000040000047882 */ /* 0x000fe20000000000 */
[----:B------:R-:W-:Y:S01]  /*0190*/  UMOV UR5, 0x1 ;  /* 0x0000000100057882 */ /* 0x000fe20000000000 */
[----:B------:R-:W-:Y:S01]  /*01a0*/  UMOV UR6, 0x2 ;  /* 0x0000000200067882 */ /* 0x000fe20000000000 */
[----:B------:R-:W-:Y:S01]  /*01b0*/  ELECT P0, URZ, PT ;  /* 0x00000000003f782f */ /* 0x000fe20003800000 */
[----:B------:R-:W-:-:S04]  /*01c0*/  UIADD3 UR6, -UR6, 0x100000, URZ ;  /* 0x0010000006067890 */ /* 0x000fc8000fffe13f */
[----:B------:R-:W-:Y:S02]  /*01d0*/  USHF.L.U32 UR7, UR6, 0xb, URZ ;  /* 0x0000000b06077899 */ /* 0x000fe4000800063f */
[----:B------:R-:W-:Y:S02]  /*01e0*/  USHF.L.U32 UR6, UR6, 0x1, URZ ;  /* 0x0000000106067899 */ /* 0x000fe4000800063f */
[----:B0-----:R-:W-:Y:S02]  /*01f0*/  ULEA UR8, UR8, UR4, 0x18 ;  /* 0x0000000408087291 */ /* 0x001fe4000f8ec03f */
[----:B------:R-:W-:-:S04]  /*0200*/  UIADD3 UR4, -UR5, 0x100000, URZ ;  /* 0x0010000005047890 */ /* 0x000fc8000fffe13f */
[----:B------:R-:W-:Y:S02]  /*0210*/  USHF.L.U32 UR5, UR4, 0xb, URZ ;  /* 0x0000000b04057899 */ /* 0x000fe4000800063f */
[----:B------:R-:W-:Y:S01]  /*0220*/  USHF.L.U32 UR4, UR4, 0x1, URZ ;  /* 0x0000000104047899 */ /* 0x000fe2000800063f */
[----:B------:R-:W0:Y:S11]  /*0230*/  FENCE.VIEW.ASYNC.S ;  /* 0x00000000000073c6 */ /* 0x000e360000000000 */
[----:B0-----:R0:W1:Y:S01]  /*0240*/  SYNCS.EXCH.64 URZ, [UR8], UR4 ;  /* 0x00000004083f75b2 */ /* 0x0010620008000100 */
[----:B------:R0:W2:Y:S01]  /*0250*/  SYNCS.EXCH.64 URZ, [UR8+0x28], UR6 ;  /* 0x00002806083f75b2 */ /* 0x0000a20008000100 */
[----:B------:R0:W3:Y:S01]  /*0260*/  SYNCS.EXCH.64 URZ, [UR8+0x8], UR4 ;  /* 0x00000804083f75b2 */ /* 0x0000e20008000100 */
[----:B------:R0:W4:Y:S01]  /*0270*/  SYNCS.EXCH.64 URZ, [UR8+0x30], UR6 ;  /* 0x00003006083f75b2 */ /* 0x0001220008000100 */
[----:B------:R0:W0:Y:S01]  /*0280*/  SYNCS.EXCH.64 URZ, [UR8+0x10], UR4 ;  /* 0x00001004083f75b2 */ /* 0x0000220008000100 */
[----:B------:R0:W0:Y:S01]  /*0290*/  SYNCS.EXCH.64 URZ, [UR8+0x38], UR6 ;  /* 0x00003806083f75b2 */ /* 0x0000220008000100 */
[----:B------:R0:W0:Y:S01]  /*02a0*/  SYNCS.EXCH.64 URZ, [UR8+0x18], UR4 ;  /* 0x00001804083f75b2 */ /* 0x0000220008000100 */
[----:B------:R0:W0:Y:S01]  /*02b0*/  SYNCS.EXCH.64 URZ, [UR8+0x40], UR6 ;  /* 0x00004006083f75b2 */ /* 0x0000220008000100 */
[----:B------:R0:W0:Y:S01]  /*02c0*/  SYNCS.EXCH.64 URZ, [UR8+0x20], UR4 ;  /* 0x00002004083f75b2 */ /* 0x0000220008000100 */
[----:B------:R0:W0:Y:S01]  /*02d0*/  SYNCS.EXCH.64 URZ, [UR8+0x48], UR6 ;  /* 0x00004806083f75b2 */ /* 0x0000220008000100 */
[----:B------:R-:W-:Y:S01]  /*02e0*/  NOP ;  /* 0x0000000000007918 */ /* 0x000fe20000000000 */
.L_x_2:
[----:B------:R-:W5:Y:S01]  /*02f0*/  SHFL.IDX PT, R12, R0, RZ, 0x1f ;  /* 0x00001fff000c7589 */ /* 0x000f6200000e0000 */
[----:B------:R-:W1:Y:S01]  /*0300*/  S2UR UR12, SR_CTAID.X ;  /* 0x00000000000c79c3 */ /* 0x000e620000002500 */
[----:B------:R-:W-:Y:S02]  /*0310*/  SHF.R.S32.HI R3, RZ, 0x1f, R4 ;  /* 0x0000001fff037819 */ /* 0x000fe40000011404 */
[----:B------:R-:W-:Y:S01]  /*0320*/  ELECT P0, URZ, PT ;  /* 0x00000000003f782f */ /* 0x000fe20003800000 */
[----:B------:R-:W2:Y:S01]  /*0330*/  SHFL.IDX PT, R11, R0, RZ, 0x1f ;  /* 0x00001fff000b7589 */ /* 0x000ea200000e0000 */
[----:B0-----:R-:W-:Y:S01]  /*0340*/  ULDC UR4, c[0x0][0x150] ;  /* 0x0000540000047ab9 */ /* 0x001fe20000000800 */
[----:B------:R-:W-:Y:S02]  /*0350*/  LEA.HI R3, R3, R4, RZ, 0x7 ;  /* 0x0000000403037211 */ /* 0x000fe400078f38ff */
[----:B------:R-:W-:Y:S01]  /*0360*/  ELECT P1, URZ, PT ;  /* 0x00000000003f782f */ /* 0x000fe20003820000 */
[----:B------:R-:W0:Y:S01]  /*0370*/  S2R R6, SR_CTAID.Y ;  /* 0x0000000000067919 */ /* 0x000e220000002600 */
[----:B------:R-:W3:Y:S01]  /*0380*/  LDC R14, c[0x0][0x144] ;  /* 0x00005100ff0e7b82 */ /* 0x000ee20000000800 */
[----:B------:R-:W-:Y:S01]  /*0390*/  LOP3.LUT R3, R3, 0xffffff80, RZ, 0xc0, !PT ;  /* 0xffffff8003037812 */ /* 0x000fe200078ec0ff */
[----:B------:R-:W-:Y:S01]  /*03a0*/  UMOV UR11, 0x80 ;  /* 0x00000080000b7882 */ /* 0x000fe20000000000 */
[----:B------:R-:W4:Y:S01]  /*03b0*/  SHFL.IDX PT, R16, R7, RZ, 0x1f ;  /* 0x00001fff07107589 */ /* 0x000f2200000e0000 */
[----:B------:R-:W-:Y:S01]  /*03c0*/  NOP ;  /* 0x0000000000007918 */ /* 0x000fe20000000000 */
[----:B------:R-:W-:Y:S01]  /*03d0*/  NOP ;  /* 0x0000000000007918 */ /* 0x000fe20000000000 */
[----:B------:R-:W-:Y:S01]  /*03e0*/  IMAD.IADD R5, R4, 0x1, -R3 ;  /* 0x0000000104057824 */ /* 0x000fe200078e0a03 */
[C---:B------:R-:W-:Y:S01]  /*03f0*/  ISETP.NE.AND P4, PT, R10.reuse, RZ, PT ;  /* 0x000000ff0a00720c */ /* 0x040fe20003f85270 */
[----:B------:R-:W4:Y:S01]  /*0400*/  LDC R15, c[0x0][0x140] ;  /* 0x00005000ff0f7b82 */ /* 0x000f220000000800 */
[----:B------:R-:W-:-:S02]  /*0410*/  VIADD R36, R10, 0xffffffff ;  /* 0xffffffff0a247836 */ /* 0x000fc40000000000 */
[----:B------:R-:W-:Y:S01]  /*0420*/  SHF.R.S32.HI R8, RZ, 0x1f, R5 ;  /* 0x0000001fff087819 */ /* 0x000fe20000011405 */
[----:B------:R-:W-:Y:S02]  /*0430*/  IMAD.MOV.U32 R89, RZ, RZ, 0x1 ;  /* 0x00000001ff597424 */ /* 0x000fe400078e00ff */
[----:B------:R-:W-:Y:S02]  /*0440*/  ISETP.GE.U32.AND P6, PT, R36, 0x2, PT ;  /* 0x000000022400780c */ /* 0x000fe40003fc6070 */
[----:B-----5:R-:W-:Y:S01]  /*0450*/  ISETP.NE.OR P0, PT, R12, RZ, !P0 ;  /* 0x000000ff0c00720c */ /* 0x020fe20004705670 */
[----:B------:R-:W5:Y:S01]  /*0460*/  LDC R25, c[0x0][0x148] ;  /* 0x00005200ff197b82 */ /* 0x000f620000000800 */
[----:B-1----:R-:W-:Y:S02]  /*0470*/  I2FP.F32.U32 R12, UR12 ;  /* 0x0000000c000c7c45 */ /* 0x002fe40008201000 */
[----:B------:R-:W-:Y:S02]  /*0480*/  LEA.HI R3, R8, R5, RZ, 0x3 ;  /* 0x0000000508037211 */ /* 0x000fe400078f18ff */
[----:B--2---:R-:W-:Y:S01]  /*0490*/  ISETP.NE.OR P1, PT, R11, RZ, !P1 ;  /* 0x000000ff0b00720c */ /* 0x004fe20004f25670 */
[----:B------:R-:W-:Y:S01]  /*04a0*/  FMUL R13, R12, UR4 ;  /* 0x000000040c0d7c20 */ /* 0x000fe20008400000 */
[--C-:B------:R-:W-:Y:S01]  /*04b0*/  SHF.R.S32.HI R0, RZ, 0x3, R3.reuse ;  /* 0x00000003ff007819 */ /* 0x100fe20000011403 */
[----:B------:R-:W-:Y:S01]  /*04c0*/  ULDC UR4, c[0x0][0x154] ;  /* 0x0000550000047ab9 */ /* 0x000fe20000000800 */
[----:B------:R-:W-:-:S02]  /*04d0*/  SHF.R.S32.HI R3, RZ, 0x1f, R3 ;  /* 0x0000001fff037819 */ /* 0x000fc40000011403 */
[----:B------:R-:W-:Y:S01]  /*04e0*/  SHF.R.S32.HI R12, RZ, 0x1f, R9 ;  /* 0x0000001fff0c7819 */ /* 0x000fe20000011409 */
[----:B------:R-:W1:Y:S01]  /*04f0*/  F2I.U32.TRUNC.NTZ R13, R13 ;  /* 0x0000000d000d7305 */ /* 0x000e62000020f000 */
[----:B------:R-:W-:Y:S01]  /*0500*/  LEA.HI R11, R3, R0, RZ, 0x2 ;  /* 0x00000000030b7211 */ /* 0x000fe200078f10ff */
[----:B------:R-:W-:Y:S01]  /*0510*/  VOTEU.ALL UP1, P0 ;  /* 0x00000000003f7886 */ /* 0x000fe20000020000 */
[----:B------:R-:W-:Y:S01]  /*0520*/  LEA.HI R12, R12, R9, RZ, 0x2 ;  /* 0x000000090c0c7211 */ /* 0x000fe200078f10ff */
[----:B------:R-:W-:Y:S01]  /*0530*/  VOTEU.ALL UP0, P0 ;  /* 0x00000000003f7886 */ /* 0x000fe20000000000 */
[----:B------:R-:W-:Y:S01]  /*0540*/  SHF.R.S32.HI R3, RZ, 0x1f, R2 ;  /* 0x0000001fff037819 */ /* 0x000fe20000011402 */
[----:B------:R-:W-:Y:S01]  /*0550*/  VOTEU.ALL UP2, P1 ;  /* 0x00000000003f7886 */ /* 0x000fe20000840000 */
[----:B------:R-:W-:Y:S01]  /*0560*/  LOP3.LUT R11, R11, 0xfffffffc, RZ, 0xc0, !PT ;  /* 0xfffffffc0b0b7812 */ /* 0x000fe200078ec0ff */
[----:B------:R-:W2:Y:S01]  /*0570*/  @!UP1 S2UR UR7, SR_CgaCtaId ;  /* 0x00000000000799c3 */ /* 0x000ea20000008800 */
[----:B------:R-:W-:Y:S01]  /*0580*/  LOP3.LUT R12, R12, 0x3ffffffc, RZ, 0xc0, !PT ;  /* 0x3ffffffc0c0c7812 */ /* 0x000fe200078ec0ff */
[----:B------:R-:W-:Y:S01]  /*0590*/  @!UP1 UMOV UR6, 0x400 ;  /* 0x0000040000069882 */ /* 0x000fe20000000000 */
[----:B------:R-:W-:Y:S01]  /*05a0*/  LEA.HI R3, R3, R2, RZ, 0x2 ;  /* 0x0000000203037211 */ /* 0x000fe200078f10ff */
[----:B------:R-:W-:Y:S01]  /*05b0*/  IMAD.IADD R11, R0, 0x1, -R11 ;  /* 0x00000001000b7824 */ /* 0x000fe200078e0a0b */
[----:B------:R-:W-:Y:S01]  /*05c0*/  @!UP2 UMOV UR9, 0x400 ;  /* 0x000004000009a882 */ /* 0x000fe20000000000 */
[----:B------:R-:W-:Y:S01]  /*05d0*/  IMAD.IADD R12, R9, 0x1, -R12 ;  /* 0x00000001090c7824 */ /* 0x000fe200078e0a0c */
[----:B------:R-:W-:Y:S01]  /*05e0*/  LOP3.LUT R3, R3, 0xfffffffc, RZ, 0xc0, !PT ;  /* 0xfffffffc03037812 */ /* 0x000fe200078ec0ff */
[----:B------:R-:W5:Y:S01]  /*05f0*/  @!UP2 S2UR UR10, SR_CgaCtaId ;  /* 0x00000000000aa9c3 */ /* 0x000f620000008800 */
[----:B-1----:R-:W-:Y:S01]  /*0600*/  IMAD.MOV R13, RZ, RZ, -R13 ;  /* 0x000000ffff0d7224 */ /* 0x002fe200078e0a0d */
[----:B------:R-:W-:Y:S01]  /*0610*/  VOTEU.ALL UP3, P1 ;  /* 0x00000000003f7886 */ /* 0x000fe20000860000 */
[----:B------:R-:W-:Y:S01]  /*0620*/  IMAD R11, R12, 0x4, R11 ;  /* 0x000000040c0b7824 */ /* 0x000fe200078e020b */
[----:B------:R-:W-:Y:S01]  /*0630*/  VOTEU.ALL UP4, P1 ;  /* 0x00000000003f7886 */ /* 0x000fe20000880000 */
[----:B------:R-:W-:Y:S01]  /*0640*/  IMAD.IADD R9, R2, 0x1, -R3 ;  /* 0x0000000102097824 */ /* 0x000fe200078e0a03 */
[----:B0-----:R-:W-:Y:S01]  /*0650*/  I2FP.F32.U32 R2, R6 ;  /* 0x0000000600027245 */ /* 0x001fe20000201000 */
[----:B---3--:R-:W-:Y:S01]  /*0660*/  IMAD R21, R14, R13, UR12 ;  /* 0x0000000c0e157e24 */ /* 0x008fe2000f8e020d */
[C---:B------:R-:W-:Y:S01]  /*0670*/  LEA.HI R0, R11.reuse, R11, RZ, 0x1 ;  /* 0x0000000b0b007211 */ /* 0x040fe200078f08ff */
[C---:B------:R-:W-:Y:S01]  /*0680*/  IMAD.SHL.U32 R88, R11.reuse, 0x4, RZ ;  /* 0x000000040b587824 */ /* 0x040fe200078e00ff */
[----:B------:R-:W-:Y:S01]  /*0690*/  VOTEU.ALL UP5, P1 ;  /* 0x00000000003f7886 */ /* 0x000fe200008a0000 */
[----:B------:R-:W-:Y:S01]  /*06a0*/  FMUL R2, R2, UR4 ;  /* 0x0000000402027c20 */ /* 0x000fe20008400000 */
[----:B------:R-:W-:Y:S01]  /*06b0*/  LOP3.LUT R0, R0, 0xfffffffe, RZ, 0xc0, !PT ;  /* 0xfffffffe00007812 */ /* 0x000fe200078ec0ff */
[----:B------:R-:W-:Y:S01]  /*06c0*/  UMOV UR4, 0x20 ;  /* 0x0000002000047882 */ /* 0x000fe20000000000 */
[----:B------:R-:W-:Y:S01]  /*06d0*/  LOP3.LUT R88, R11, 0xc, R88, 0x78, !PT ;  /* 0x0000000c0b587812 */ /* 0x000fe200078e7858 */
[----:B------:R-:W-:-:S04]  /*06e0*/  @!UP1 UIADD3 UR4, -UR4, 0x100000, URZ ;  /* 0x0010000004049890 */ /* 0x000fc8000fffe13f */
[----:B------:R-:W-:Y:S02]  /*06f0*/  @!UP1 USHF.L.U32 UR5, UR4, 0xb, URZ ;  /* 0x0000000b04059899 */ /* 0x000fe4000800063f */
[----:B------:R-:W-:Y:S01]  /*0700*/  @!UP1 USHF.L.U32 UR4, UR4, 0x1, URZ ;  /* 0x0000000104049899 */ /* 0x000fe2000800063f */
[----:B----4-:R-:W-:Y:S01]  /*0710*/  ISETP.EQ.U32.AND P2, PT, R15, 0x1, PT ;  /* 0x000000010f00780c */ /* 0x010fe20003f42070 */
[----:B------:R-:W-:Y:S01]  /*0720*/  IMAD.IADD R0, R11, 0x1, -R0 ;  /* 0x000000010b007824 */ /* 0x000fe200078e0a00 */
[----:B------:R-:W0:Y:S01]  /*0730*/  F2I.U32.TRUNC.NTZ R2, R2 ;  /* 0x0000000200027305 */ /* 0x000e22000020f000 */
[----:B--2---:R-:W-:Y:S01]  /*0740*/  @!UP1 ULEA UR8, UR7, UR6, 0x18 ;  /* 0x0000000607089291 */ /* 0x004fe2000f8ec03f */
[----:B------:R-:W-:Y:S01]  /*0750*/  R2UR UR43, R16 ;  /* 0x00000000102b72ca */ /* 0x000fe200000e0000 */
[----:B------:R-:W-:-:S04]  /*0760*/  @!UP2 UIADD3 UR6, -UR11, 0x100000, URZ ;  /* 0x001000000b06a890 */ /* 0x000fc8000fffe13f */
[----:B------:R-:W-:Y:S02]  /*0770*/  @!UP2 USHF.L.U32 UR7, UR6, 0xb, URZ ;  /* 0x0000000b0607a899 */ /* 0x000fe4000800063f */
[----:B------:R-:W-:Y:S01]  /*0780*/  @!UP2 USHF.L.U32 UR6, UR6, 0x1, URZ ;  /* 0x000000010606a899 */ /* 0x000fe2000800063f */
[----:B------:R-:W-:Y:S01]  /*0790*/  ISETP.NE.AND P3, PT, R0, R21, PT ;  /* 0x000000150000720c */ /* 0x000fe20003f65270 */
[----:B------:R-:W-:Y:S01]  /*07a0*/  VOTEU.ALL UP1, P0 ;  /* 0x00000000003f7886 */ /* 0x000fe20000020000 */
[----:B-----5:R-:W-:Y:S01]  /*07b0*/  @!UP2 ULEA UR9, UR10, UR9, 0x18 ;  /* 0x000000090a09a291 */ /* 0x020fe2000f8ec03f */
[----:B------:R-:W-:Y:S01]  /*07c0*/  LOP3.LUT P0, RZ, R5, 0x7, RZ, 0xc0, !PT ;  /* 0x0000000705ff7812 */ /* 0x000fe2000780c0ff */
[----:B------:R-:W-:Y:S01]  /*07d0*/  VOTEU.ALL UP2, P1 ;  /* 0x00000000003f7886 */ /* 0x000fe20000840000 */
[----:B------:R-:W-:Y:S02]  /*07e0*/  ISETP.NE.AND P1, PT, R9, 0x3, PT ;  /* 0x000000030900780c */ /* 0x000fe40003f25270 */
[----:B------:R-:W-:-:S02]  /*07f0*/  ISETP.LT.U32.AND P0, PT, R88, 0x2, !P0 ;  /* 0x000000025800780c */ /* 0x000fc40004701070 */
[----:B------:R-:W-:Y:S01]  /*0800*/  ISETP.EQ.OR P1, PT, R9, RZ, !P1 ;  /* 0x000000ff0900720c */ /* 0x000fe20004f22670 */
[----:B------:R-:W1:Y:S02]  /*0810*/  FENCE.VIEW.ASYNC.S ;  /* 0x00000000000073c6 */ /* 0x000e640000000000 */
[----:B-1----:R1:W2:Y:S01]  /*0820*/  @!UP0 SYNCS.EXCH.64 URZ, [UR8+0x80], UR4 ;  /* 0x00008004083f85b2 */ /* 0x0022a20008000100 */
[----:B0-----:R-:W-:Y:S01]  /*0830*/  IMAD.MOV R20, RZ, RZ, -R2 ;  /* 0x000000ffff147224 */ /* 0x001fe200078e0a02 */
[----:B------:R-:W-:-:S03]  /*0840*/  @P3 LEA.HI R0, R88, R88, RZ, 0x1 ;  /* 0x0000005858003211 */ /* 0x000fc600078f08ff */
[----:B------:R-:W-:Y:S01]  /*0850*/  IMAD R3, R25, R20, R6 ;  /* 0x0000001419037224 */ /* 0x000fe200078e0206 */
[----:B------:R-:W-:Y:S02]  /*0860*/  ISETP.EQ.AND P1, PT, R10, RZ, P1 ;  /* 0x000000ff0a00720c */ /* 0x000fe40000f22270 */
[----:B------:R-:W-:Y:S02]  /*0870*/  @P3 SHF.R.S32.HI R0, RZ, 0x1, R0 ;  /* 0x00000001ff003819 */ /* 0x000fe40000011400 */
[----:B------:R-:W-:Y:S02]  /*0880*/  SEL R23, RZ, 0x1, !P1 ;  /* 0x00000001ff177807 */ /* 0x000fe40004800000 */
[----:B------:R-:W-:Y:S02]  /*0890*/  @P3 ISETP.NE.AND P5, PT, R0, R3, PT ;  /* 0x000000030000320c */ /* 0x000fe40003fa5270 */
[----:B------:R-:W-:Y:S01]  /*08a0*/  SEL R0, RZ, 0x1, !P0 ;  /* 0x00000001ff007807 */ /* 0x000fe20004000000 */
[----:B------:R1:W0:Y:S01]  /*08b0*/  @!UP1 SYNCS.EXCH.64 URZ, [UR8+0x88], UR4 ;  /* 0x00008804083f95b2 */ /* 0x0002220008000100 */
[----:B------:R-:W-:Y:S01]  /*08c0*/  NOP ;  /* 0x0000000000007918 */ /* 0x000fe20000000000 */
[----:B------:R-:W-:-:S02]  /*08d0*/  @P3 SEL R89, RZ, 0x1, P5 ;  /* 0x00000001ff593807 */ /* 0x000fc40002800000 */
[----:B------:R-:W-:Y:S02]  /*08e0*/  SEL R23, R23, 0x2, P6 ;  /* 0x0000000217177807 */ /* 0x000fe40003000000 */
[----:B------:R-:W-:Y:S01]  /*08f0*/  LOP3.LUT R89, R89, R0, RZ, 0xc0, !PT ;  /* 0x0000000059597212 */ /* 0x000fe200078ec0ff */
[----:B------:R1:W3:Y:S01]  /*0900*/  @!UP2 SYNCS.EXCH.64 URZ, [UR9+0x60], UR6 ;  /* 0x00006006093fa5b2 */ /* 0x0002e20008000100 */
[----:B------:R1:W4:Y:S01]  /*0910*/  @!UP3 SYNCS.EXCH.64 URZ, [UR9+0x68], UR6 ;  /* 0x00006806093fb5b2 */ /* 0x0003220008000100 */
[----:B------:R1:W0:Y:S01]  /*0920*/  @!UP4 SYNCS.EXCH.64 URZ, [UR9+0x70], UR6 ;  /* 0x00007006093fc5b2 */ /* 0x0002220008000100 */
[----:B------:R1:W0:Y:S01]  /*0930*/  @!UP5 SYNCS.EXCH.64 URZ, [UR9+0x78], UR6 ;  /* 0x00007806093fd5b2 */ /* 0x0002220008000100 */
[----:B------:R-:W-:Y:S01]  /*0940*/  NOP ;  /* 0x0000000000007918 */ /* 0x000fe20000000000 */
[----:B-12---:R-:W-:Y:S05]  /*0950*/  @!P2 BRA `(.L_x_3) ;  /* 0x000000000008a947 */ /* 0x006fea0003800000 */
[----:B0--34-:R-:W-:Y:S01]  /*0960*/  UCGABAR_ARV ;  /* 0x00000000000079c7 */ /* 0x019fe20008000000 */
[----:B------:R-:W-:Y:S05]  /*0970*/  BRA `(.L_x_4) ;  /* 0x0000000000047947 */ /* 0x000fea0003800000 */
.L_x_3:
[----:B0--34-:R-:W-:Y:S01]  /*0980*/  NOP ;  /* 0x0000000000007918 */ /* 0x019fe20000000000 */
.L_x_4:
[----:B------:R-:W-:Y:S01]  /*0990*/  ULDC.64 UR4, c[0x0][0x598] ;  /* 0x0001660000047ab9 */ /* 0x000fe20000000a00 */
[----:B------:R-:W-:Y:S01]  /*09a0*/  ULDC.64 UR36, c[0x0][0x208] ;  /* 0x0000820000247ab9 */ /* 0x000fe20000000a00 */
[----:B------:R-:W-:-:S04]  /*09b0*/  ISETP.NE.U32.AND P0, PT, RZ, UR4, PT ;  /* 0x00000004ff007c0c */ /* 0x000fc8000bf05070 */
[----:B------:R-:W-:-:S13]  /*09c0*/  ISETP.NE.AND.EX P0, PT, RZ, UR5, PT, P0 ;  /* 0x00000005ff007c0c */ /* 0x000fda000bf05300 */
[----:B------:R-:W-:Y:S05]  /*09d0*/  @!P0 BRA `(.L_x_5) ;  /* 0x00000000001c8947 */ /* 0x000fea0003800000 */
[----:B------:R-:W0:Y:S02]  /*09e0*/  LDC.64 R2, c[0x0][0x598] ;  /* 0x00016600ff027b82 */ /* 0x000e240000000a00 */
[----:B0-----:R-:W2:Y:S02]  /*09f0*/  LDG.E.64 R2, desc[UR36][R2.64] ;  /* 0x0000002402027981 */ /* 0x001ea4000c1e1b00 */
[----:B--2---:R-:W-:-:S04]  /*0a00*/  ISETP.NE.U32.AND P0, PT, R2, RZ, PT ;  /* 0x000000ff0200720c */ /* 0x004fc80003f05070 */
[----:B------:R-:W-:-:S13]  /*0a10*/  ISETP.NE.AND.EX P0, PT, R3, RZ, PT, P0 ;  /* 0x000000ff0300720c */ /* 0x000fda0003f05300 */
[----:B------:R-:W-:Y:S05]  /*0a20*/  @!P0 BRA `(.L_x_5) ;  /* 0x0000000000088947 */ /* 0x000fea0003800000 */
[----:B------:R0:W5:Y:S01]  /*0a30*/  LD.E R90, desc[UR36][R2.64] ;  /* 0x00000024025a7980 */ /* 0x000162000c101900 */
[----:B------:R-:W-:Y:S05]  /*0a40*/  BRA `(.L_x_6) ;  /* 0x0000000000247947 */ /* 0x000fea0003800000 */
.L_x_5:
[----:B------:R-:W-:Y:S02]  /*0a50*/  ULDC.64 UR4, c[0x0][0x588] ;  /* 0x0001620000047ab9 */ /* 0x000fe40000000a00 */
[----:B------:R-:W-:-:S04]  /*0a60*/  ISETP.NE.U32.AND P0, PT, RZ, UR4, PT ;  /* 0x00000004ff007c0c */ /* 0x000fc8000bf05070 */
[----:B------:R-:W-:-:S13]  /*0a70*/  ISETP.NE.AND.EX P0, PT, RZ, UR5, PT, P0 ;  /* 0x00000005ff007c0c */ /* 0x000fda000bf05300 */
[----:B------:R-:W-:Y:S05]  /*0a80*/  @!P0 BRA `(.L_x_7) ;  /* 0x00000000000c8947 */ /* 0x000fea0003800000 */
[----:B------:R-:W0:Y:S02]  /*0a90*/  LDC.64 R90, c[0x0][0x588] ;  /* 0x00016200ff5a7b82 */ /* 0x000e240000000a00 */
[----:B0-----:R1:W5:Y:S01]  /*0aa0*/  LDG.E R90, desc[UR36][R90.64] ;  /* 0x000000245a5a7981 */ /* 0x001362000c1e1900 */
[----:B------:R-:W-:Y:S05]  /*0ab0*/  BRA `(.L_x_6) ;  /* 0x0000000000087947 */ /* 0x000fea0003800000 */
.L_x_7:
[----:B------:R-:W-:Y:S02]  /*0ac0*/  ULDC UR4, c[0x0][0x580] ;  /* 0x0001600000047ab9 */ /* 0x000fe40000000800 */
[----:B------:R-:W-:-:S07]  /*0ad0*/  IMAD.U32 R90, RZ, RZ, UR4 ;  /* 0x00000004ff5a7e24 */ /* 0x000fce000f8e00ff */
.L_x_6:
[----:B------:R-:W-:Y:S02]  /*0ae0*/  ULDC.64 UR4, c[0x0][0x5a0] ;  /* 0x0001680000047ab9 */ /* 0x000fe40000000a00 */
[----:B------:R-:W-:-:S04]  /*0af0*/  ISETP.NE.U32.AND P0, PT, RZ, UR4, PT ;  /* 0x00000004ff007c0c */ /* 0x000fc8000bf05070 */
[----:B------:R-:W-:-:S13]  /*0b00*/  ISETP.NE.AND.EX P0, PT, RZ, UR5, PT, P0 ;  /* 0x00000005ff007c0c */ /* 0x000fda000bf05300 */
[----:B------:R-:W-:Y:S05]  /*0b10*/  @!P0 BRA `(.L_x_8) ;  /* 0x00000000001c8947 */ /* 0x000fea0003800000 */
[----:B0-----:R-:W0:Y:S02]  /*0b20*/  LDC.64 R2, c[0x0][0x5a0] ;  /* 0x00016800ff027b82 */ /* 0x001e240000000a00 */
[----:B0-----:R-:W2:Y:S02]  /*0b30*/  LDG.E.64 R2, desc[UR36][R2.64] ;  /* 0x0000002402027981 */ /* 0x001ea4000c1e1b00 */
[----:B--2---:R-:W-:-:S04]  /*0b40*/  ISETP.NE.U32.AND P0, PT, R2, RZ, PT ;  /* 0x000000ff0200720c */ /* 0x004fc80003f05070 */
[----:B------:R-:W-:-:S13]  /*0b50*/  ISETP.NE.AND.EX P0, PT, R3, RZ, PT, P0 ;  /* 0x000000ff0300720c */ /* 0x000fda0003f05300 */
[----:B------:R-:W-:Y:S05]  /*0b60*/  @!P0 BRA `(.L_x_8) ;  /* 0x0000000000088947 */ /* 0x000fea0003800000 */
[----:B-1----:R0:W5:Y:S01]  /*0b70*/  LD.E R91, desc[UR36][R2.64] ;  /* 0x00000024025b7980 */ /* 0x002162000c101900 */
[----:B------:R-:W-:Y:S05]  /*0b80*/  BRA `(.L_x_9) ;  /* 0x0000000000247947 */ /* 0x000fea0003800000 */
.L_x_8:
[----:B------:R-:W-:Y:S02]  /*0b90*/  ULDC.64 UR4, c[0x0][0x590] ;  /* 0x0001640000047ab9 */ /* 0x000fe40000000a00 */
[----:B------:R-:W-:-:S04]  /*0ba0*/  ISETP.NE.U32.AND P0, PT, RZ, UR4, PT ;  /* 0x00000004ff007c0c */ /* 0x000fc8000bf05070 */
[----:B------:R-:W-:-:S13]  /*0bb0*/  ISETP.NE.AND.EX P0, PT, RZ, UR5, PT, P0 ;  /* 0x00000005ff007c0c */ /* 0x000fda000bf05300 */
[----:B------:R-:W-:Y:S05]  /*0bc0*/  @!P0 BRA `(.L_x_10) ;  /* 0x00000000000c8947 */ /* 0x000fea0003800000 */
[----:B0-----:R-:W1:Y:S02]  /*0bd0*/  LDC.64 R2, c[0x0][0x590] ;  /* 0x00016400ff027b82 */ /* 0x001e640000000a00 */
[----:B-1----:R1:W5:Y:S01]  /*0be0*/  LDG.E R91, desc[UR36][R2.64] ;  /* 0x00000024025b7981 */ /* 0x002362000c1e1900 */
[----:B------:R-:W-:Y:S05]  /*0bf0*/  BRA `(.L_x_9) ;  /* 0x0000000000087947 */ /* 0x000fea0003800000 */
.L_x_10:
[----:B------:R-:W-:Y:S02]  /*0c00*/  ULDC UR4, c[0x0][0x584] ;  /* 0x0001610000047ab9 */ /* 0x000fe40000000800 */
[----:B-1----:R-:W-:-:S07]  /*0c10*/  IMAD.U32 R91, RZ, RZ, UR4 ;  /* 0x00000004ff5b7e24 */ /* 0x002fce000f8e00ff */
.L_x_9:
[----:B01----:R-:W0:Y:S01]  /*0c20*/  LDC R2, c[0x0][0x65c] ;  /* 0x00019700ff027b82 */ /* 0x003e220000000800 */
[----:B------:R-:W-:Y:S01]  /*0c30*/  ULDC UR6, c[0x0][0x28c] ;  /* 0x0000a30000067ab9 */ /* 0x000fe20000000800 */
[----:B------:R-:W-:Y:S01]  /*0c40*/  ISETP.NE.AND P0, PT, R10, 0x2, PT ;  /* 0x000000020a00780c */ /* 0x000fe20003f05270 */
[----:B------:R-:W-:Y:S01]  /*0c50*/  UIADD3 UR6, UR6, 0x7f, URZ ;  /* 0x0000007f06067890 */ /* 0x000fe2000fffe03f */
[----:B------:R-:W-:Y:S01]  /*0c60*/  IMAD.U32 R10, RZ, RZ, UR12 ;  /* 0x0000000cff0a7e24 */ /* 0x000fe2000f8e00ff */
[----:B------:R-:W-:Y:S01]  /*0c70*/  UMOV UR38, URZ ;  /* 0x0000003f00267c82 */ /* 0x000fe20008000000 */
[----:B------:R-:W-:Y:S01]  /*0c80*/  UMOV UR39, URZ ;  /* 0x0000003f00277c82 */ /* 0x000fe20008000000 */
[----:B------:R-:W-:Y:S01]  /*0c90*/  USHF.R.S32.HI UR7, URZ, 0x1f, UR6 ;  /* 0x0000001f3f077899 */ /* 0x000fe20008011406 */
[----:B------:R-:W-:-:S03]  /*0ca0*/  ULDC.64 UR8, c[0x0][0x650] ;  /* 0x0001940000087ab9 */ /* 0x000fc60000000a00 */
[----:B------:R-:W-:-:S04]  /*0cb0*/  ULEA.HI UR7, UR7, UR6, URZ, 0x7 ;  /* 0x0000000607077291 */ /* 0x000fc8000f8f383f */
[----:B------:R-:W-:Y:S01]  /*0cc0*/  USHF.R.S32.HI UR40, URZ, 0x7, UR7 ;  /* 0x000000073f287899 */ /* 0x000fe20008011407 */
[----:B0-----:R-:W-:-:S13]  /*0cd0*/  ISETP.NE.AND P1, PT, R2, 0x1, PT ;  /* 0x000000010200780c */ /* 0x001fda0003f25270 */
[----:B------:R-:W0:Y:S01]  /*0ce0*/  @P1 LDC R17, c[0x0][0x10] ;  /* 0x00000400ff111b82 */ /* 0x000e220000000800 */
[----:B------:R-:W-:Y:S02]  /*0cf0*/  @P1 IMAD.MOV.U32 R7, RZ, RZ, RZ ;  /* 0x000000ffff071224 */ /* 0x000fe400078e00ff */
[----:B------:R-:W-:-:S05]  /*0d00*/  @P1 IMAD.MOV.U32 R11, RZ, RZ, RZ ;  /* 0x000000ffff0b1224 */ /* 0x000fca00078e00ff */
[----:B------:R-:W1:Y:S01]  /*0d10*/  @!P1 LDC R3, c[0x0][0xc] ;  /* 0x00000300ff039b82 */ /* 0x000e620000000800 */
[----:B------:R-:W-:Y:S01]  /*0d20*/  ULDC UR4, c[0x0][0xc] ;  /* 0x0000030000047ab9 */ /* 0x000fe20000000800 */
[----:B------:R-:W-:Y:S02]  /*0d30*/  ULDC UR5, c[0x0][0x10] ;  /* 0x0000040000057ab9 */ /* 0x000fe40000000800 */
[----:B------:R-:W-:-:S04]  /*0d40*/  UIMAD.WIDE.U32 UR4, UR4, UR5, URZ ;  /* 0x00000005040472a5 */ /* 0x000fc8000f8e003f */
[----:B------:R-:W2:Y:S01]  /*0d50*/  LDC R0, c[0x0][0x14] ;  /* 0x00000500ff007b82 */ /* 0x000ea20000000800 */
[----:B0-----:R-:W-:-:S04]  /*0d60*/  @P1 IMAD.WIDE.U32 R16, R17, UR12, R6 ;  /* 0x0000000c11101c25 */ /* 0x001fc8000f8e0006 */
[----:B------:R-:W-:Y:S02]  /*0d70*/  @P1 IMAD.IADD R17, R17, 0x1, R11 ;  /* 0x0000000111111824 */ /* 0x000fe400078e020b */
[----:B------:R-:W-:Y:S02]  /*0d80*/  IMAD.MOV.U32 R11, RZ, RZ, RZ ;  /* 0x000000ffff0b7224 */ /* 0x000fe400078e00ff */
[----:B-1----:R-:W-:-:S04]  /*0d90*/  @!P1 IMAD.WIDE.U32 R10, R6, R3, R10 ;  /* 0x00000003060a9225 */ /* 0x002fc800078e000a */
[----:B------:R-:W-:Y:S02]  /*0da0*/  @!P1 IMAD.MOV.U32 R16, RZ, RZ, R10 ;  /* 0x000000ffff109224 */ /* 0x000fe400078e000a */
[----:B--2---:R-:W-:-:S04]  /*0db0*/  IMAD.WIDE.U32 R12, R0, UR4, RZ ;  /* 0x00000004000c7c25 */ /* 0x004fc8000f8e00ff */
[----:B------:R-:W-:Y:S01]  /*0dc0*/  IMAD R3, R0, UR5, RZ ;  /* 0x0000000500037c24 */ /* 0x000fe2000f8e02ff */
[----:B------:R0:W-:Y:S01]  /*0dd0*/  STL.64 [R1], R12 ;  /* 0x0000000c01007387 */ /* 0x0001e20000100a00 */
[----:B------:R-:W-:Y:S02]  /*0de0*/  @!P1 IMAD.MOV.U32 R17, RZ, RZ, R11 ;  /* 0x000000ffff119224 */ /* 0x000fe400078e000b */
[----:B------:R-:W-:Y:S01]  /*0df0*/  IMAD.IADD R0, R13, 0x1, R3 ;  /* 0x000000010d007824 */ /* 0x000fe200078e0203 */
[----:B------:R-:W-:Y:S06]  /*0e00*/  @P0 BRA `(.L_x_11) ;  /* 0x0000000000200947 */ /* 0x000fec0003800000 */
[----:B------:R-:W-:Y:S01]  /*0e10*/  UISETP.GE.U32.AND UP0, UPT, UR40, 0x5, UPT ;  /* 0x000000052800788c */ /* 0x000fe2000bf06070 */
[----:B------:R-:W-:Y:S01]  /*0e20*/  IADD3 R16, P0, R16, R12, RZ ;  /* 0x0000000c10107210 */ /* 0x000fe20007f1e0ff */
[----:B------:R-:W-:Y:S01]  /*0e30*/  UIMAD.WIDE.U32 UR4, UR40, -0x33333333, URZ ;  /* 0xcccccccd280478a5 */ /* 0x000fe2000f8e003f */
[----:B------:R-:W-:-:S03]  /*0e40*/  UMOV UR39, URZ ;  /* 0x0000003f00277c82 */ /* 0x000fc60008000000 */
[----:B------:R-:W-:Y:S01]  /*0e50*/  USHF.R.U32.HI UR4, URZ, 0x2, UR5 ;  /* 0x000000023f047899 */ /* 0x000fe20008011605 */
[----:B------:R-:W-:-:S03]  /*0e60*/  IMAD.X R17, R0, 0x1, R17, P0 ;  /* 0x0000000100117824 */ /* 0x000fc600000e0611 */
[----:B------:R-:W-:Y:S02]  /*0e70*/  UIMAD UR38, UR4, -0x5, UR40 ;  /* 0xfffffffb042678a4 */ /* 0x000fe4000f8e0228 */
[----:B------:R-:W-:-:S12]  /*0e80*/  @UP0 ULOP3.LUT UR39, UR4, 0x1, URZ, 0xc0, !UPT ;  /* 0x0000000104270892 */ /* 0x000fd8000f8ec03f */
.L_x_11:
[----:B------:R-:W-:Y:S01]  /*0e90*/  ISETP.GE.U32.AND P0, PT, R16, UR8, PT ;  /* 0x0000000810007c0c */ /* 0x000fe2000bf06070 */
[----:B------:R-:W-:Y:S01]  /*0ea0*/  IMAD.MOV.U32 R22, RZ, RZ, -0x1 ;  /* 0xffffffffff167424 */ /* 0x000fe200078e00ff */
[----:B------:R-:W-:Y:S01]  /*0eb0*/  PRMT R3, RZ, 0x7610, R3 ;  /* 0x00007610ff037816 */ /* 0x000fe20000000003 */
[----:B------:R-:W-:Y:S01]  /*0ec0*/  IMAD.MOV.U32 R18, RZ, RZ, -0x1 ;  /* 0xffffffffff127424 */ /* 0x000fe200078e00ff */
[----:B------:R-:W-:Y:S01]  /*0ed0*/  ISETP.GE.U32.AND.EX P0, PT, R17, UR9, PT, P0 ;  /* 0x0000000911007c0c */ /* 0x000fe2000bf06100 */
[----:B------:R-:W-:-:S12]  /*0ee0*/  IMAD.MOV.U32 R19, RZ, RZ, -0x1 ;  /* 0xffffffffff137424 */ /* 0x000fd800078e00ff */
[----:B------:R-:W-:Y:S05]  /*0ef0*/  @P0 BRA `(.L_x_12) ;  /* 0x0000000400280947 */ /* 0x000fea0003800000 */
[----:B------:R-:W1:Y:S01]  /*0f00*/  LDC.64 R26, c[0x0][0x628] ;  /* 0x00018a00ff1a7b82 */ /* 0x000e620000000a00 */
[----:B------:R-:W-:Y:S02]  /*0f10*/  IMAD.MOV.U32 R10, RZ, RZ, R16 ;  /* 0x000000ffff0a7224 */ /* 0x000fe400078e0010 */
[----:B------:R-:W-:-:S05]  /*0f20*/  IMAD.MOV.U32 R11, RZ, RZ, R17 ;  /* 0x000000ffff0b7224 */ /* 0x000fca00078e0011 */
[----:B------:R-:W2:Y:S08]  /*0f30*/  LDC R18, c[0x0][0x630] ;  /* 0x00018c00ff127b82 */ /* 0x000eb00000000800 */
[----:B------:R-:W3:Y:S01]  /*0f40*/  LDC.64 R28, c[0x0][0x620] ;  /* 0x00018800ff1c7b82 */ /* 0x000ee20000000a00 */
[----:B-1----:R-:W-:-:S04]  /*0f50*/  ISETP.NE.U32.AND P0, PT, R26, RZ, PT ;  /* 0x000000ff1a00720c */ /* 0x002fc80003f05070 */
[----:B------:R-:W-:-:S13]  /*0f60*/  ISETP.NE.AND.EX P0, PT, R27, RZ, PT, P0 ;  /* 0x000000ff1b00720c */ /* 0x000fda0003f05300 */
[----:B--23--:R-:W-:Y:S05]  /*0f70*/  @!P0 BRA `(.L_x_13) ;  /* 0x0000000000288947 */ /* 0x00cfea0003800000 */
[----:B------:R-:W1:Y:S02]  /*0f80*/  LDC R3, c[0x0][0x634] ;  /* 0x00018d00ff037b82 */ /* 0x000e640000000800 */
[----:B-1----:R-:W-:-:S05]  /*0f90*/  IADD3 R3, P0, R16, R3, RZ ;  /* 0x0000000310037210 */ /* 0x002fca0007f1e0ff */
[----:B------:R-:W-:-:S04]  /*0fa0*/  IMAD.X R19, RZ, RZ, R17, P0 ;  /* 0x000000ffff137224 */ /* 0x000fc800000e0611 */
[----:B------:R-:W-:-:S04]  /*0fb0*/  IMAD.WIDE.U32 R10, R19, R26, RZ ;  /* 0x0000001a130a7225 */ /* 0x000fc800078e00ff */
[----:B0-----:R-:W-:-:S04]  /*0fc0*/  IMAD.WIDE.U32 R12, P0, R3, R27, R10 ;  /* 0x0000001b030c7225 */ /* 0x001fc8000780000a */
[----:B------:R-:W-:-:S04]  /*0fd0*/  IMAD.WIDE.U32 R10, R3, R26, RZ ;  /* 0x0000001a030a7225 */ /* 0x000fc800078e00ff */
[----:B------:R-:W-:Y:S01]  /*0fe0*/  IMAD.X R15, RZ, RZ, RZ, P0 ;  /* 0x000000ffff0f7224 */ /* 0x000fe200000e06ff */
[----:B------:R-:W-:Y:S01]  /*0ff0*/  IADD3 RZ, P0, R11, R12, RZ ;  /* 0x0000000c0bff7210 */ /* 0x000fe20007f1e0ff */
[----:B------:R-:W-:-:S04]  /*1000*/  IMAD.MOV.U32 R14, RZ, RZ, R13 ;  /* 0x000000ffff0e7224 */ /* 0x000fc800078e000d */
[----:B------:R-:W-:-:S08]  /*1010*/  IMAD.WIDE.U32.X R10, R19, R27, R14, P0 ;  /* 0x0000001b130a7225 */ /* 0x000fd000000e040e */
.L_x_13:
[----:B------:R-:W1:Y:S01]  /*1020*/  LDC.64 R32, c[0x0][0x640] ;  /* 0x00019000ff207b82 */ /* 0x000e620000000a00 */
[-CC-:B------:R-:W-:Y:S02]  /*1030*/  SHF.R.U64 R30, R10, R18.reuse, R11.reuse ;  /* 0x000000120a1e7219 */ /* 0x180fe4000000120b */
[----:B------:R-:W-:Y:S02]  /*1040*/  SHF.R.U32.HI R3, RZ, R18, R11 ;  /* 0x00000012ff037219 */ /* 0x000fe4000001160b */
[----:B0-----:R-:W-:-:S03]  /*1050*/  IADD3 R13, P0, RZ, -R30, RZ ;  /* 0x8000001eff0d7210 */ /* 0x001fc60007f1e0ff */
[----:B------:R-:W0:Y:S02]  /*1060*/  LDC R14, c[0x0][0x618] ;  /* 0x00018600ff0e7b82 */ /* 0x000e240000000800 */
[----:B------:R-:W-:Y:S02]  /*1070*/  IMAD.X R3, RZ, RZ, ~R3, P0 ;  /* 0x000000ffff037224 */ /* 0x000fe400000e0e03 */
[----:B------:R-:W-:-:S04]  /*1080*/  IMAD.WIDE.U32 R10, R13, R28, R16 ;  /* 0x0000001c0d0a7225 */ /* 0x000fc800078e0010 */
[----:B------:R-:W2:Y:S01]  /*1090*/  LDC R15, c[0x0][0x608] ;  /* 0x00018200ff0f7b82 */ /* 0x000ea20000000800 */
[----:B------:R-:W-:Y:S02]  /*10a0*/  IMAD R12, R3, R28, RZ ;  /* 0x0000001c030c7224 */ /* 0x000fe400078e02ff */
[----:B------:R-:W-:Y:S02]  /*10b0*/  IMAD.MOV.U32 R28, RZ, RZ, 0x1 ;  /* 0x00000001ff1c7424 */ /* 0x000fe400078e00ff */
[----:B------:R-:W-:Y:S02]  /*10c0*/  IMAD R3, R13, R29, R12 ;  /* 0x0000001d0d037224 */ /* 0x000fe400078e020c */
[----:B------:R-:W-:Y:S01]  /*10d0*/  IMAD.MOV.U32 R12, RZ, RZ, -0x1 ;  /* 0xffffffffff0c7424 */ /* 0x000fe200078e00ff */
[----:B------:R-:W3:Y:S01]  /*10e0*/  LDC R31, c[0x0][0x658] ;  /* 0x00019600ff1f7b82 */ /* 0x000ee20000000800 */
[----:B------:R-:W-:Y:S01]  /*10f0*/  IMAD.IADD R3, R11, 0x1, R3 ;  /* 0x000000010b037824 */ /* 0x000fe200078e0203 */
[----:B-1----:R-:W-:-:S04]  /*1100*/  ISETP.NE.U32.AND P0, PT, R32, RZ, PT ;  /* 0x000000ff2000720c */ /* 0x002fc80003f05070 */
[----:B------:R-:W-:Y:S02]  /*1110*/  ISETP.NE.AND.EX P0, PT, R33, RZ, PT, P0 ;  /* 0x000000ff2100720c */ /* 0x000fe40003f05300 */
[----:B------:R-:W1:Y:S01]  /*1120*/  LDC R24, c[0x0][0x600] ;  /* 0x00018000ff187b82 */ /* 0x000e620000000800 */
[-CC-:B0-----:R-:W-:Y:S02]  /*1130*/  SHF.R.U64 R27, R10, R14.reuse, R3.reuse ;  /* 0x0000000e0a1b7219 */ /* 0x181fe40000001203 */
[----:B------:R-:W-:-:S05]  /*1140*/  SHF.R.U32.HI R10, RZ, R14, R3 ;  /* 0x0000000eff0a7219 */ /* 0x000fca0000011603 */
[----:B------:R-:W0:Y:S01]  /*1150*/  LDC R22, c[0x0][0x648] ;  /* 0x00019200ff167b82 */ /* 0x000e220000000800 */
[-CC-:B--2---:R-:W-:Y:S02]  /*1160*/  SHF.R.U64 R35, R27, R15.reuse, R10.reuse ;  /* 0x0000000f1b237219 */ /* 0x184fe4000000120a */
[----:B------:R-:W-:-:S05]  /*1170*/  SHF.R.U32.HI R10, RZ, R15, R10 ;  /* 0x0000000fff0a7219 */ /* 0x000fca000001160a */
[----:B------:R-:W2:Y:S01]  /*1180*/  LDC R26, c[0x0][0x638] ;  /* 0x00018e00ff1a7b82 */ /* 0x000ea20000000800 */
[-CC-:B---3--:R-:W-:Y:S02]  /*1190*/  SHF.R.U64 R34, R35, R31.reuse, R10.reuse ;  /* 0x0000001f23227219 */ /* 0x188fe4000000120a */
[-C--:B------:R-:W-:Y:S02]  /*11a0*/  SHF.L.U32 R3, R12, R31.reuse, RZ ;  /* 0x0000001f0c037219 */ /* 0x080fe400000006ff */
[----:B------:R-:W-:Y:S01]  /*11b0*/  SHF.R.U32.HI R11, RZ, R31, R10 ;  /* 0x0000001fff0b7219 */ /* 0x000fe2000001160a */
[----:B------:R-:W-:Y:S01]  /*11c0*/  IMAD.MOV.U32 R10, RZ, RZ, R34 ;  /* 0x000000ffff0a7224 */ /* 0x000fe200078e0022 */
[----:B------:R-:W-:Y:S01]  /*11d0*/  LOP3.LUT R18, RZ, R3, RZ, 0x33, !PT ;  /* 0x00000003ff127212 */ /* 0x000fe200078e33ff */
[----:B------:R-:W3:Y:S01]  /*11e0*/  LDC R29, c[0x0][0x610] ;  /* 0x00018400ff1d7b82 */ /* 0x000ee20000000800 */
[----:B------:R-:W-:Y:S05]  /*11f0*/  @!P0 BRA `(.L_x_14) ;  /* 0x0000000000288947 */ /* 0x000fea0003800000 */
[----:B------:R-:W4:Y:S02]  /*1200*/  LDC R3, c[0x0][0x64c] ;  /* 0x00019300ff037b82 */ /* 0x000f240000000800 */
[----:B----4-:R-:W-:-:S05]  /*1210*/  IADD3 R3, P0, R34, R3, RZ ;  /* 0x0000000322037210 */ /* 0x010fca0007f1e0ff */
[----:B------:R-:W-:-:S04]  /*1220*/  IMAD.X R19, RZ, RZ, R11, P0 ;  /* 0x000000ffff137224 */ /* 0x000fc800000e060b */
[----:B------:R-:W-:-:S04]  /*1230*/  IMAD.WIDE.U32 R10, R19, R32, RZ ;  /* 0x00000020130a7225 */ /* 0x000fc800078e00ff */
[----:B------:R-:W-:-:S04]  /*1240*/  IMAD.WIDE.U32 R12, P0, R3, R33, R10 ;  /* 0x00000021030c7225 */ /* 0x000fc8000780000a */
[----:B------:R-:W-:-:S04]  /*1250*/  IMAD.WIDE.U32 R10, R3, R32, RZ ;  /* 0x00000020030a7225 */ /* 0x000fc800078e00ff */
[----:B------:R-:W-:Y:S01]  /*1260*/  IMAD.X R15, RZ, RZ, RZ, P0 ;  /* 0x000000ffff0f7224 */ /* 0x000fe200000e06ff */
[----:B------:R-:W-:Y:S01]  /*1270*/  IADD3 RZ, P0, R11, R12, RZ ;  /* 0x0000000c0bff7210 */ /* 0x000fe20007f1e0ff */
[----:B------:R-:W-:-:S04]  /*1280*/  IMAD.MOV.U32 R14, RZ, RZ, R13 ;  /* 0x000000ffff0e7224 */ /* 0x000fc800078e000d */
[----:B------:R-:W-:-:S08]  /*1290*/  IMAD.WIDE.U32.X R10, R19, R33, R14, P0 ;  /* 0x00000021130a7225 */ /* 0x000fd000000e040e */
.L_x_14:
[----:B0-----:R-:W-:Y:S01]  /*12a0*/  SHF.R.U64 R7, R10, R22, R11 ;  /* 0x000000160a077219 */ /* 0x001fe2000000120b */
[----:B-1----:R-:W-:Y:S01]  /*12b0*/  VIADD R10, R24, 0xffffffff ;  /* 0xffffffff180a7836 */ /* 0x002fe20000000000 */
[----:B------:R-:W-:Y:S01]  /*12c0*/  SHF.L.U32 R3, R28, R31, RZ ;  /* 0x0000001f1c037219 */ /* 0x000fe200000006ff */
[----:B------:R-:W-:Y:S01]  /*12d0*/  @P1 IMAD R21, R25, R20, R6 ;  /* 0x0000001419151224 */ /* 0x000fe200078e0206 */
[----:B------:R-:W-:Y:S01]  /*12e0*/  LOP3.LUT R18, R35, R18, RZ, 0xc0, !PT ;  /* 0x0000001223127212 */ /* 0x000fe200078ec0ff */
[----:B------:R-:W-:Y:S02]  /*12f0*/  IMAD.MOV R11, RZ, RZ, -R7 ;  /* 0x000000ffff0b7224 */ /* 0x000fe400078e0a07 */
[----:B------:R-:W-:Y:S02]  /*1300*/  IMAD.MOV.U32 R6, RZ, RZ, 0x1 ;  /* 0x00000001ff067424 */ /* 0x000fe400078e00ff */
[----:B------:R-:W-:Y:S01]  /*1310*/  IMAD R18, R3, R7, R18 ;  /* 0x0000000703127224 */ /* 0x000fe200078e0212 */
[----:B------:R-:W-:Y:S01]  /*1320*/  LOP3.LUT R7, R27, R10, RZ, 0xc0, !PT ;  /* 0x0000000a1b077212 */ /* 0x000fe200078ec0ff */
[----:B--2---:R-:W-:-:S02]  /*1330*/  IMAD R3, R11, R26, R34 ;  /* 0x0000001a0b037224 */ /* 0x004fc400078e0222 */
[----:B---3--:R-:W-:Y:S02]  /*1340*/  IMAD R22, R18, R29, R21 ;  /* 0x0000001d12167224 */ /* 0x008fe400078e0215 */
[----:B------:R-:W-:Y:S01]  /*1350*/  IMAD R7, R3, R24, R7 ;  /* 0x0000001803077224 */ /* 0x000fe200078e0207 */
[----:B------:R-:W-:Y:S01]  /*1360*/  PRMT R3, R6, 0x7610, R3 ;  /* 0x0000761006037816 */ /* 0x000fe20000000003 */
[----:B------:R-:W-:-:S03]  /*1370*/  IMAD.MOV.U32 R19, RZ, RZ, R30 ;  /* 0x000000ffff137224 */ /* 0x000fc600078e001e */
[----:B------:R-:W-:Y:S02]  /*1380*/  SEL R18, R7, R22, !P1 ;  /* 0x0000001607127207 */ /* 0x000fe40004800000 */
[----:B------:R-:W-:-:S07]  /*1390*/  SEL R22, R22, R7, !P1 ;  /* 0x0000000716167207 */ /* 0x000fce0004800000 */
.L_x_12:
[----:B------:R-:W-:Y:S05]  /*13a0*/  @!P2 BRA `(.L_x_15) ;  /* 0x00000000000ca947 */ /* 0x000fea0003800000 */
[----:B------:R-:W-:Y:S01]  /*13b0*/  UCGABAR_WAIT ;  /* 0x0000000000007dc7 */ /* 0x000fe20008000000 */
[----:B------:R-:W-:Y:S01]  /*13c0*/  CCTL.IVALL ;  /* 0x00000000ff00798f */ /* 0x000fe20002000000 */
[----:B------:R-:W-:Y:S05]  /*13d0*/  BRA `(.L_x_16) ;  /* 0x0000000000047947 */ /* 0x000fea0003800000 */
.L_x_15:
[----:B------:R-:W-:Y:S06]  /*13e0*/  BAR.SYNC.DEFER_BLOCKING 0x0 ;  /* 0x0000000000007b1d */ /* 0x000fec0000010000 */
.L_x_16:
[----:B------:R-:W-:Y:S05]  /*13f0*/  @!P4 BRA `(.L_x_17) ;  /* 0x000000580060c947 */ /* 0x000fea0003800000 */
[----:B------:R-:W-:-:S13]  /*1400*/  ISETP.GT.U32.AND P0, PT, R36, 0x1, PT ;  /* 0x000000012400780c */ /* 0x000fda0003f04070 */
[----:B------:R-:W-:Y:S05]  /*1410*/  @P0 EXIT ;  /* 0x000000000000094d */ /* 0x000fea0003800000 */
.L_x_18:
[----:B------:R-:W-:-:S08]  /*1420*/  NOP ;  /* 0x0000000000007918 */ /* 0x000fd00000000000 */
[----:B------:R-:W1:Y:S02]  /*1430*/  USETMAXREG.TRY_ALLOC.CTAPOOL UP0, 0xe8 ;  /* 0x000000e8000079c8 */ /* 0x000e640008000600 */
[----:B-1----:R-:W-:-:S13]  /*1440*/  PLOP3.LUT P0, PT, PT, PT, UP0, 0x80, 0x0 ;  /* 0x000000000000781c */ /* 0x002fda0003f0f008 */
[----:B------:R-:W-:Y:S05]  /*1450*/  @!P0 BRA `(.L_x_18) ;  /* 0xfffffffc00f08947 */ /* 0x000fea000383ffff */
[----:B------:R-:W-:-:S13]  /*1460*/  LOP3.LUT P0, RZ, R3, 0xff, RZ, 0xc0, !PT ;  /* 0x000000ff03ff7812 */ /* 0x000fda000780c0ff */
[----:B------:R-:W-:Y:S05]  /*1470*/  @!P0 EXIT ;  /* 0x000000000000894d */ /* 0x000fea0003800000 */
[----:B------:R-:W2:Y:S01]  /*1480*/  LDL.64 R10, [R1] ;  /* 0x00000000010a7983 */ /* 0x000ea20000100a00 */
[CC--:B------:R-:W-:Y:S01]  /*1490*/  LEA.HI R3, R8.reuse, R5.reuse, RZ, 0x2 ;  /* 0x0000000508037211 */ /* 0x0c0fe200078f10ff */
[----:B------:R-:W1:Y:S01]  /*14a0*/  S2UR UR4, SR_CgaCtaId ;  /* 0x00000000000479c3 */ /* 0x000e620000008800 */
[----:B------:R-:W-:Y:S01]  /*14b0*/  LEA.HI R8, R8, R5, RZ, 0x5 ;  /* 0x0000000508087211 */ /* 0x000fe200078f28ff */
[----:B------:R-:W-:Y:S01]  /*14c0*/  UISETP.LT.AND UP0, UPT, UR40, 0x1, UPT ;  /* 0x000000012800788c */ /* 0x000fe2000bf01270 */
[--C-:B------:R-:W-:Y:S01]  /*14d0*/  SHF.R.S32.HI R92, RZ, 0x2, R3.reuse ;  /* 0x00000002ff5c7819 */ /* 0x100fe20000011403 */
[----:B------:R-:W-:Y:S01]  /*14e0*/  UIADD3 UR5, UR43, -0x1, URZ ;  /* 0xffffffff2b057890 */ /* 0x000fe2000fffe03f */
[----:B------:R-:W-:Y:S01]  /*14f0*/  SHF.R.S32.HI R7, RZ, 0x1f, R3 ;  /* 0x0000001fff077819 */ /* 0x000fe20000011403 */
[----:B------:R-:W-:Y:S01]  /*1500*/  USEL UR42, UR40, 0x1, UP0 ;  /* 0x00000001282a7887 */ /* 0x000fe20008000000 */
[----:B------:R-:W-:Y:S01]  /*1510*/  LOP3.LUT R4, R3, 0xfffffffc, RZ, 0xc0, !PT ;  /* 0xfffffffc03047812 */ /* 0x000fe200078ec0ff */
[----:B------:R-:W3:Y:S01]  /*1520*/  LDC R98, c[0x0][0x658] ;  /* 0x00019600ff627b82 */ /* 0x000ee20000000800 */
[----:B------:R-:W-:Y:S01]  /*1530*/  LEA.HI R7, R7, R92, RZ, 0x3 ;  /* 0x0000005c07077211 */ /* 0x000fe200078f18ff */
[----:B------:R-:W-:Y:S01]  /*1540*/  UMOV UR41, 0x400 ;  /* 0x0000040000297882 */ /* 0x000fe20000000000 */
[----:B------:R-:W-:Y:S01]  /*1550*/  SHF.R.S32.HI R3, RZ, 0x5, R8 ;  /* 0x00000005ff037819 */ /* 0x000fe20000011408 */
[----:B------:R-:W-:Y:S01]  /*1560*/  UISETP.NE.AND UP0, UPT, UR5, URZ, UPT ;  /* 0x0000003f0500728c */ /* 0x000fe2000bf05270 */
[----:B------:R-:W-:Y:S01]  /*1570*/  LOP3.LUT R7, R7, 0xfffffff8, RZ, 0xc0, !PT ;  /* 0xfffffff807077812 */ /* 0x000fe200078ec0ff */
[----:B------:R-:W-:Y:S01]  /*1580*/  IMAD.IADD R4, R5, 0x1, -R4 ;  /* 0x0000000105047824 */ /* 0x000fe200078e0a04 */
[----:B------:R-:W-:Y:S01]  /*1590*/  ULDC UR6, c[0x0][0x284] ;  /* 0x0000a10000067ab9 */ /* 0x000fe20000000800 */
[----:B------:R-:W4:Y:S01]  /*15a0*/  LDC.64 R96, c[0x0][0x5c8] ;  /* 0x00017200ff607b82 */ /* 0x000f220000000a00 */
[----:B------:R-:W-:Y:S01]  /*15b0*/  IMAD.MOV.U32 R5, RZ, RZ, 0x1 ;  /* 0x00000001ff057424 */ /* 0x000fe200078e00ff */
[----:B------:R-:W-:Y:S01]  /*15c0*/  LOP3.LUT R104, R23, 0x1, RZ, 0xfc, !PT ;  /* 0x0000000117687812 */ /* 0x000fe200078efcff */
[----:B------:R-:W-:Y:S01]  /*15d0*/  IMAD.IADD R92, R92, 0x1, -R7 ;  /* 0x000000015c5c7824 */ /* 0x000fe200078e0a07 */
[----:B------:R-:W-:Y:S01]  /*15e0*/  USHF.L.U32 UR45, UR40, 0x1, URZ ;  /* 0x00000001282d7899 */ /* 0x000fe2000800063f */
[----:B------:R-:W-:Y:S01]  /*15f0*/  IMAD.SHL.U32 R94, R4, 0x2, RZ ;  /* 0x00000002045e7824 */ /* 0x000fe200078e00ff */
[----:B------:R-:W-:Y:S01]  /*1600*/  UIADD3 UR42, -UR42, UR40, URZ ;  /* 0x000000282a2a7290 */ /* 0x000fe2000fffe13f */
[--C-:B------:R-:W-:Y:S01]  /*1610*/  IMAD R103, R3, -0x10, -R92.reuse ;  /* 0xfffffff003677824 */ /* 0x100fe200078e0a5c */
[----:B------:R-:W0:Y:S01]  /*1620*/  LDC R99, c[0x0][0x288] ;  /* 0x0000a200ff637b82 */ /* 0x000e220000000800 */
[----:B------:R-:W-:Y:S01]  /*1630*/  SHF.R.S32.HI R93, RZ, 0x1f, R92 ;  /* 0x0000001fff5d7819 */ /* 0x000fe2000001145c */
[----:B-1----:R-:W-:Y:S01]  /*1640*/  ULEA UR41, UR4, UR41, 0x18 ;  /* 0x0000002904297291 */ /* 0x002fe2000f8ec03f */
[----:B------:R-:W-:Y:S01]  /*1650*/  SHF.R.S32.HI R95, RZ, 0x1f, R94 ;  /* 0x0000001fff5f7819 */ /* 0x000fe2000001145e */
[----:B------:R-:W-:Y:S01]  /*1660*/  USHF.L.U32 UR4, UR5, 0x3, URZ ;  /* 0x0000000305047899 */ /* 0x000fe2000800063f */
[----:B------:R-:W-:Y:S01]  /*1670*/  VIADD R103, R103, UR6 ;  /* 0x0000000667677c36 */ /* 0x000fe20008000000 */
[----:B------:R-:W-:Y:S01]  /*1680*/  USEL UR5, URZ, 0x1, UP0 ;  /* 0x000000013f057887 */ /* 0x000fe20008000000 */
[----:B------:R-:W-:Y:S01]  /*1690*/  IMAD.WIDE R92, R3, 0x10, R92 ;  /* 0x00000010035c7825 */ /* 0x000fe200078e025c */
[----:B------:R-:W1:Y:S01]  /*16a0*/  LDC R101, c[0x0][0x600] ;  /* 0x00018000ff657b82 */ /* 0x000e620000000800 */
[----:B------:R-:W-:-:S02]  /*16b0*/  UIADD3 UR46, UR41, 0x60, URZ ;  /* 0x00000060292e7890 */ /* 0x000fc4000fffe03f */
[----:B------:R-:W-:Y:S01]  /*16c0*/  IMAD.MOV.U32 R3, RZ, RZ, -0x1 ;  /* 0xffffffffff037424 */ /* 0x000fe200078e00ff */
[----:B------:R-:W-:Y:S01]  /*16d0*/  ULOP3.LUT UR4, UR4, 0x8, URZ, 0xc0, !UPT ;  /* 0x0000000804047892 */ /* 0x000fe2000f8ec03f */
[----:B------:R-:W-:Y:S01]  /*16e0*/  IMAD.U32 R105, RZ, RZ, UR5 ;  /* 0x00000005ff697e24 */ /* 0x000fe2000f8e00ff */
[----:B------:R-:W-:Y:S02]  /*16f0*/  ULEA UR43, UR43, UR46, 0x3 ;  /* 0x0000002e2b2b7291 */ /* 0x000fe4000f8e183f */
[-C--:B---3--:R-:W-:Y:S01]  /*1700*/  SHF.L.U32 R3, R3, R98.reuse, RZ ;  /* 0x0000006203037219 */ /* 0x088fe200000006ff */
[----:B------:R-:W-:Y:S01]  /*1710*/  ULOP3.LUT UR47, UR4, 0x8, URZ, 0x3c, !UPT ;  /* 0x00000008042f7892 */ /* 0x000fe2000f8e3c3f */
[C---:B----4-:R-:W-:Y:S01]  /*1720*/  SHF.L.U64.HI R97, R96.reuse, 0x3, R97 ;  /* 0x0000000360617819 */ /* 0x050fe20000010261 */
[----:B------:R-:W-:Y:S01]  /*1730*/  IMAD.SHL.U32 R96, R96, 0x8, RZ ;  /* 0x0000000860607824 */ /* 0x000fe200078e00ff */
[----:B------:R-:W-:Y:S01]  /*1740*/  SHF.L.U32 R98, R5, R98, RZ ;  /* 0x0000006205627219 */ /* 0x000fe200000006ff */
[----:B------:R-:W-:Y:S01]  /*1750*/  ULOP3.LUT UR44, UR4, 0x18, URZ, 0x3c, !UPT ;  /* 0x00000018042c7892 */ /* 0x000fe2000f8e3c3f */
[----:B------:R-:W-:Y:S01]  /*1760*/  LOP3.LUT R102, RZ, R3, RZ, 0x33, !PT ;  /* 0x00000003ff667212 */ /* 0x000fe200078e33ff */
[----:B0-----:R-:W-:-:S02]  /*1770*/  IMAD R99, R4, -0x2, R99 ;  /* 0xfffffffe04637824 */ /* 0x001fc400078e0263 */
[----:B-1----:R-:W-:Y:S01]  /*1780*/  VIADD R101, R101, 0xffffffff ;  /* 0xffffffff65657836 */ /* 0x002fe20000000000 */
[----:B--2---:R-:W-:-:S07]  /*1790*/  SHF.L.U64.HI R100, R10, 0x1, R0 ;  /* 0x000000010a647819 */ /* 0x004fce0000010200 */
.L_x_166:
[----:B------:R-:W-:-:S04]  /*17a0*/  SHF.L.U32 R0, R105, 0x1f, RZ ;  /* 0x0000001f69007819 */ /* 0x000fc800000006ff */
[----:B------:R-:W0:Y:S02]  /*17b0*/  SYNCS.PHASECHK.TRANS64.TRYWAIT P0, [UR43+-0x8], R0 ;  /* 0xfffff800ff0075a7 */ /* 0x000e24000800016b */
[----:B01-34-:R-:W-:Y:S05]  /*17c0*/  @!P0 BRA `(.L_x_19) ;  /* 0x0000006400c88947 */ /* 0x01bfea0003800000 */
.L_x_189:
[----:B------:R-:W-:Y:S02]  /*17d0*/  ULDC UR4, c[0x0][0x28c] ;  /* 0x0000a30000047ab9 */ /* 0x000fe40000000800 */
[----:B------:R-:W-:-:S13]  /*17e0*/  ISETP.LT.AND P0, PT, RZ, UR4, PT ;  /* 0x00000004ff007c0c */ /* 0x000fda000bf01270 */
[----:B------:R-:W-:Y:S05]  /*17f0*/  @P0 BRA `(.L_x_20) ;  /* 0x0000000000400947 */ /* 0x000fea0003800000 */
[----:B0-----:R-:W-:Y:S01]  /*1800*/  MOV R0, 0x0 ;  /* 0x0000000000007802 */ /* 0x001fe20000000f00 */
[----:B------:R-:W-:Y:S01]  /*1810*/  ULDC.64 UR4, c[0x4][0x68] ;  /* 0x01001a0000047ab9 */ /* 0x000fe20000000a00 */
[----:B------:R-:W-:Y:S01]  /*1820*/  ULDC.64 UR6, c[0x4][0x8] ;  /* 0x0100020000067ab9 */ /* 0x000fe20000000a00 */
[----:B------:R-:W-:Y:S01]  /*1830*/  IMAD.U32 R4, RZ, RZ, UR4 ;  /* 0x00000004ff047e24 */ /* 0x000fe2000f8e00ff */
[----:B------:R0:W1:Y:S01]  /*1840*/  LDC.64 R14, c[0x4][R0] ;  /* 0x01000000000e7b82 */ /* 0x0000620000000a00 */
[----:B------:R-:W-:Y:S01]  /*1850*/  IMAD.U32 R5, RZ, RZ, UR5 ;  /* 0x00000005ff057e24 */ /* 0x000fe2000f8e00ff */
[----:B------:R-:W-:Y:S01]  /*1860*/  ULDC.64 UR4, c[0x4][0x70] ;  /* 0x01001c0000047ab9 */ /* 0x000fe20000000a00 */
[----:B------:R-:W-:Y:S02]  /*1870*/  IMAD.U32 R10, RZ, RZ, UR6 ;  /* 0x00000006ff0a7e24 */ /* 0x000fe4000f8e00ff */
[----:B------:R-:W-:Y:S02]  /*1880*/  IMAD.U32 R6, RZ, RZ, UR4 ;  /* 0x00000004ff067e24 */ /* 0x000fe4000f8e00ff */
[----:B------:R-:W-:-:S02]  /*1890*/  IMAD.U32 R7, RZ, RZ, UR5 ;  /* 0x00000005ff077e24 */ /* 0x000fc4000f8e00ff */
[----:B------:R-:W-:Y:S02]  /*18a0*/  IMAD.U32 R11, RZ, RZ, UR7 ;  /* 0x00000007ff0b7e24 */ /* 0x000fe4000f8e00ff */
[----:B------:R-:W-:Y:S02]  /*18b0*/  IMAD.MOV.U32 R8, RZ, RZ, 0x1e1 ;  /* 0x000001e1ff087424 */ /* 0x000fe400078e00ff */
[----:B------:R-:W-:Y:S02]  /*18c0*/  IMAD.MOV.U32 R12, RZ, RZ, 0x1 ;  /* 0x00000001ff0c7424 */ /* 0x000fe400078e00ff */
[----:B0-----:R-:W-:-:S07]  /*18d0*/  IMAD.MOV.U32 R13, RZ, RZ, RZ ;  /* 0x000000ffff0d7224 */ /* 0x001fce00078e00ff */
[----:B------:R-:W-:-:S07]  /*18e0*/  LEPC R20, `(.L_x_20) ;  /* 0x000000001014794e */ /* 0x000fce0000000000 */
[----:B-1---5:R-:W-:Y:S05]  /*18f0*/  CALL.ABS.NOINC R14 ;  /* 0x000000000e007343 */ /* 0x022fea0003c00000 */
.L_x_20:
[----:B------:R-:W-:-:S13]  /*1900*/  ISETP.NE.AND P0, PT, R104, 0x3, PT ;  /* 0x000000036800780c */ /* 0x000fda0003f05270 */
[----:B------:R-:W-:Y:S05]  /*1910*/  @!P0 BRA `(.L_x_21) ;  /* 0x0000000000048947 */ /* 0x000fea0003800000 */
[----:B------:R-:W-:Y:S01]  /*1920*/  BPT.TRAP 0x1 ;  /* 0x000000040000795c */ /* 0x000fe20000300000 */
.L_x_21:
[----:B0-----:R-:W-:Y:S02]  /*1930*/  IMAD.U32 R3, RZ, RZ, UR38 ;  /* 0x00000026ff037e24 */ /* 0x001fe4000f8e00ff */
[----:B------:R-:W-:-:S03]  /*1940*/  IMAD.U32 R0, RZ, RZ, UR39 ;  /* 0x00000027ff007e24 */ /* 0x000fc6000f8e00ff */
[----:B------:R-:W-:Y:S02]  /*1950*/  LEA R3, R3, UR41, 0x3 ;  /* 0x0000002903037c11 */ /* 0x000fe4000f8e18ff */
[----:B------:R-:W-:-:S04]  /*1960*/  SHF.L.U32 R0, R0, 0x1f, RZ ;  /* 0x0000001f00007819 */ /* 0x000fc800000006ff */
[----:B------:R0:W1:Y:S01]  /*1970*/  SYNCS.PHASECHK.TRANS64.TRYWAIT P1, [R3+URZ], R0 ;  /* 0x00000000030075a7 */ /* 0x000062000802017f */
[----:B------:R-:W-:Y:S05]  /*1980*/  @!P0 BRA `(.L_x_22) ;  /* 0x0000000000048947 */ /* 0x000fea0003800000 */
[----:B------:R-:W-:Y:S01]  /*1990*/  BPT.TRAP 0x1 ;  /* 0x000000040000795c */ /* 0x000fe20000300000 */
.L_x_22:
[----:B------:R-:W-:-:S05]  /*19a0*/  IMAD.U32 R4, RZ, RZ, UR42 ;  /* 0x0000002aff047e24 */ /* 0x000fca000f8e00ff */
[----:B------:R-:W-:Y:S01]  /*19b0*/  ISETP.GE.AND P2, PT, R4, 0x1, PT ;  /* 0x000000010400780c */ /* 0x000fe20003f46270 */
[----:B-1----:R-:W-:-:S12]  /*19c0*/  @P1 BRA `(.L_x_23) ;  /* 0x0000000000081947 */ /* 0x002fd80003800000 */
[----:B------:R-:W1:Y:S02]  /*19d0*/  SYNCS.PHASECHK.TRANS64.TRYWAIT P1, [R3+URZ], R0 ;  /* 0x00000000030075a7 */ /* 0x000e64000802017f */
[----:B-1----:R-:W-:Y:S05]  /*19e0*/  @!P1 BRA `(.L_x_24) ;  /* 0x0000006400589947 */ /* 0x002fea0003800000 */
.L_x_23:
[----:B------:R-:W-:Y:S05]  /*19f0*/  WARPSYNC.ALL ;  /* 0x0000000000007948 */ /* 0x000fea0003800000 */
[----:B------:R-:W-:Y:S01]  /*1a00*/  UIADD3 UR4, UR41, 0x180, URZ ;  /* 0x0000018029047890 */ /* 0x000fe2000fffe03f */
[----:B------:R-:W-:Y:S01]  /*1a10*/  WARPGROUP.ARRIVE ;  /* 0x00000000000079c5 */ /* 0x000fe20000000000 */
[----:B------:R-:W-:Y:S02]  /*1a20*/  UIADD3 UR5, UR41, 0x14180, URZ ;  /* 0x0001418029057890 */ /* 0x000fe4000fffe03f */
[----:B------:R-:W-:Y:S02]  /*1a30*/  USHF.R.U32.HI UR4, URZ, 0x4, UR4 ;  /* 0x000000043f047899 */ /* 0x000fe40008011604 */
[----:B------:R-:W-:-:S02]  /*1a40*/  USHF.R.U32.HI UR5, URZ, 0x4, UR5 ;  /* 0x000000043f057899 */ /* 0x000fc40008011605 */
[----:B------:R-:W-:Y:S02]  /*1a50*/  ULOP3.LUT UR4, UR4, 0x3fff, URZ, 0xc0, !UPT ;  /* 0x00003fff04047892 */ /* 0x000fe4000f8ec03f */
[----:B------:R-:W-:Y:S02]  /*1a60*/  ULOP3.LUT UR5, UR5, 0x3fff, URZ, 0xc0, !UPT ;  /* 0x00003fff05057892 */ /* 0x000fe4000f8ec03f */
[----:B------:R-:W-:Y:S02]  /*1a70*/  ULOP3.LUT UR4, UR4, 0x10000, URZ, 0xfc, !UPT ;  /* 0x0001000004047892 */ /* 0x000fe4000f8efc3f */
[----:B------:R-:W-:Y:S02]  /*1a80*/  ULOP3.LUT UR5, UR5, 0x10000, URZ, 0xfc, !UPT ;  /* 0x0001000005057892 */ /* 0x000fe4000f8efc3f */
[----:B------:R-:W-:Y:S02]  /*1a90*/  ULEA UR6, UR38, UR4, 0xa ;  /* 0x0000000426067291 */ /* 0x000fe4000f8e503f */
[----:B------:R-:W-:Y:S01]  /*1aa0*/  ULEA UR7, UR38, UR5, 0xb ;  /* 0x0000000526077291 */ /* 0x000fe2000f8e583f */
[----:B------:R-:W-:Y:S01]  /*1ab0*/  UMOV UR9, 0x40000040 ;  /* 0x4000004000097882 */ /* 0x000fe20000000000 */
[----:B------:R-:W-:-:S03]  /*1ac0*/  UMOV UR11, 0x40000040 ;  /* 0x40000040000b7882 */ /* 0x000fc60000000000 */
[----:B------:R-:W-:Y:S02]  /*1ad0*/  UMOV UR8, UR6 ;  /* 0x0000000600087c82 */ /* 0x000fe40008000000 */
[----:B------:R-:W-:Y:S02]  /*1ae0*/  UMOV UR10, UR7 ;  /* 0x00000007000a7c82 */ /* 0x000fe40008000000 */
[----:B------:R-:W-:Y:S01]  /*1af0*/  HGMMA.64x128x16.F32 R24, gdesc[UR8], RZ, !UPT, gsb0 ;  /* 0x01e00000081879f0 */ /* 0x000fe2000c0008ff */
[----:B------:R-:W-:Y:S02]  /*1b00*/  UIADD3 UR8, UR6, 0x2, URZ ;  /* 0x0000000206087890 */ /* 0x000fe4000fffe03f */
[----:B------:R-:W-:Y:S01]  /*1b10*/  UIADD3 UR10, UR7, 0x2, URZ ;  /* 0x00000002070a7890 */ /* 0x000fe2000fffe03f */
[----:B------:R-:W-:Y:S01]  /*1b20*/  UMOV UR9, 0x40000040 ;  /* 0x4000004000097882 */ /* 0x000fe20000000000 */
[----:B------:R-:W-:Y:S01]  /*1b30*/  UMOV UR11, 0x40000040 ;  /* 0x40000040000b7882 */ /* 0x000fe20000000000 */
[----:B------:R-:W-:-:S02]  /*1b40*/  WARPGROUP.DEPBAR.LE gsb0, 0x0 ;  /* 0x00008000000079c5 */ /* 0x000fc40000010000 */
[----:B------:R-:W-:-:S06]  /*1b50*/  WARPGROUP.ARRIVE ;  /* 0x00000000000079c5 */ /* 0x000fcc0000000000 */
[----:B------:R-:W-:Y:S01]  /*1b60*/  HGMMA.64x128x16.F32 R24, gdesc[UR8], R24, gsb0 ;  /* 0x01e00000081879f0 */ /* 0x000fe20008000818 */
[----:B------:R-:W-:Y:S02]  /*1b70*/  UIADD3 UR8, UR6, 0x4, URZ ;  /* 0x0000000406087890 */ /* 0x000fe4000fffe03f */
[----:B------:R-:W-:Y:S01]  /*1b80*/  UIADD3 UR10, UR7, 0x4, URZ ;  /* 0x00000004070a7890 */ /* 0x000fe2000fffe03f */
[----:B------:R-:W-:Y:S01]  /*1b90*/  UMOV UR9, 0x40000040 ;  /* 0x4000004000097882 */ /* 0x000fe20000000000 */
[----:B------:R-:W-:Y:S01]  /*1ba0*/  UMOV UR11, 0x40000040 ;  /* 0x40000040000b7882 */ /* 0x000fe20000000000 */
[----:B------:R-:W-:Y:S02]  /*1bb0*/  WARPGROUP.DEPBAR.LE gsb0, 0x0 ;  /* 0x00008000000079c5 */ /* 0x000fe40000010000 */
        /* <DEDUP_REMOVED lines=36> */
[----:B------:R-:W-:Y:S03]  /*1e00*/  HGMMA.64x128x16.F32 R24, gdesc[UR8], R24, gsb0 ;  /* 0x01e00000081879f0 */ /* 0x000fe60008000818 */
[----:B------:R-:W-:Y:S02]  /*1e10*/  WARPGROUP.DEPBAR.LE gsb0, 0x0 ;  /* 0x00008000000079c5 */ /* 0x000fe40000010000 */
[----:B------:R-:W-:Y:S05]  /*1e20*/  @!P2 BRA `(.L_x_25) ;  /* 0x000000040084a947 */ /* 0x000fea0003800000 */
[----:B------:R-:W-:Y:S01]  /*1e30*/  UIADD3 UR6, UR38, 0x1, URZ ;  /* 0x0000000126067890 */ /* 0x000fe2000fffe03f */
[----:B01----:R-:W-:Y:S02]  /*1e40*/  IMAD.U32 R0, RZ, RZ, UR42 ;  /* 0x0000002aff007e24 */ /* 0x003fe4000f8e00ff */
[----:B------:R-:W-:Y:S01]  /*1e50*/  IMAD.U32 R3, RZ, RZ, UR38 ;  /* 0x00000026ff037e24 */ /* 0x000fe2000f8e00ff */
[----:B------:R-:W-:-:S04]  /*1e60*/  UISETP.NE.AND UP0, UPT, UR6, 0x5, UPT ;  /* 0x000000050600788c */ /* 0x000fc8000bf05270 */
[----:B------:R-:W-:Y:S02]  /*1e70*/  USEL UR7, URZ, 0x1, UP0 ;  /* 0x000000013f077887 */ /* 0x000fe40008000000 */
[----:B------:R-:W-:Y:S02]  /*1e80*/  USEL UR6, UR6, URZ, UP0 ;  /* 0x0000003f06067287 */ /* 0x000fe40008000000 */
[----:B------:R-:W-:-:S06]  /*1e90*/  ULOP3.LUT UR7, UR39, UR7, URZ, 0x3c, !UPT ;  /* 0x0000000727077292 */ /* 0x000fcc000f8e3c3f */
[----:B------:R-:W-:-:S07]  /*1ea0*/  IMAD.U32 R6, RZ, RZ, UR7 ;  /* 0x00000007ff067e24 */ /* 0x000fce000f8e00ff */
.L_x_32:
[----:B------:R-:W-:Y:S05]  /*1eb0*/  @!P0 BRA `(.L_x_26) ;  /* 0x0000000000048947 */ /* 0x000fea0003800000 */
[----:B------:R-:W-:Y:S01]  /*1ec0*/  BPT.TRAP 0x1 ;  /* 0x000000040000795c */ /* 0x000fe20000300000 */
.L_x_26:
[----:B------:R-:W-:Y:S01]  /*1ed0*/  ULEA UR7, UR6, UR41, 0x3 ;  /* 0x0000002906077291 */ /* 0x000fe2000f8e183f */
[----:B------:R-:W-:-:S08]  /*1ee0*/  SHF.L.U32 R4, R6, 0x1f, RZ ;  /* 0x0000001f06047819 */ /* 0x000fd000000006ff */
[----:B------:R0:W1:Y:S01]  /*1ef0*/  SYNCS.PHASECHK.TRANS64.TRYWAIT P1, [UR7], R4 ;  /* 0x00000004ff0075a7 */ /* 0x0000620008020147 */
[----:B------:R-:W-:Y:S05]  /*1f00*/  @!P0 BRA `(.L_x_27) ;  /* 0x0000000000048947 */ /* 0x000fea0003800000 */
[----:B------:R-:W-:Y:S01]  /*1f10*/  BPT.TRAP 0x1 ;  /* 0x000000040000795c */ /* 0x000fe20000300000 */
.L_x_27:
[----:B-1----:R-:W-:Y:S05]  /*1f20*/  @P1 BRA `(.L_x_28) ;  /* 0x0000000000081947 */ /* 0x002fea0003800000 */
[----:B------:R-:W1:Y:S02]  /*1f30*/  SYNCS.PHASECHK.TRANS64.TRYWAIT P1, [UR7], R4 ;  /* 0x00000004ff0075a7 */ /* 0x000e640008020147 */
[----:B-1----:R-:W-:Y:S05]  /*1f40*/  @!P1 BRA `(.L_x_29) ;  /* 0x0000006000149947 */ /* 0x002fea0003800000 */
.L_x_28:
[----:B------:R-:W-:Y:S01]  /*1f50*/  ULEA UR7, UR6, UR4, 0xa ;  /* 0x0000000406077291 */ /* 0x000fe2000f8e503f */
[----:B------:R-:W-:Y:S01]  /*1f60*/  WARPGROUP.ARRIVE ;  /* 0x00000000000079c5 */ /* 0x000fe20000000000 */
[----:B------:R-:W-:Y:S01]  /*1f70*/  ULEA UR12, UR6, UR5, 0xb ;  /* 0x00000005060c7291 */ /* 0x000fe2000f8e583f */
[----:B------:R-:W-:Y:S01]  /*1f80*/  UMOV UR9, 0x40000040 ;  /* 0x4000004000097882 */ /* 0x000fe20000000000 */
[----:B------:R-:W-:-:S03]  /*1f90*/  UMOV UR11, 0x40000040 ;  /* 0x40000040000b7882 */ /* 0x000fc60000000000 */
[----:B------:R-:W-:Y:S02]  /*1fa0*/  UMOV UR8, UR7 ;  /* 0x0000000700087c82 */ /* 0x000fe40008000000 */
[----:B------:R-:W-:Y:S02]  /*1fb0*/  UMOV UR10, UR12 ;  /* 0x0000000c000a7c82 */ /* 0x000fe40008000000 */
[----:B------:R-:W-:Y:S01]  /*1fc0*/  HGMMA.64x128x16.F32 R24, gdesc[UR8], R24, gsb0 ;  /* 0x01e00000081879f0 */ /* 0x000fe20008000818 */
        /* <DEDUP_REMOVED lines=51> */
[----:B------:R-:W-:Y:S01]  /*2300*/  BPT.TRAP 0x1 ;  /* 0x000000040000795c */ /* 0x000fe20000300000 */
.L_x_30:
[----:B------:R-:W-:-:S13]  /*2310*/  ISETP.NE.AND P1, PT, R89, RZ, PT ;  /* 0x000000ff5900720c */ /* 0x000fda0003f25270 */
[----:B01----:R-:W-:-:S05]  /*2320*/  @P1 LEA R4, R3, UR41, 0x3 ;  /* 0x0000002903041c11 */ /* 0x003fca000f8e18ff */
[----:B------:R-:W-:-:S05]  /*2330*/  @P1 VIADD R5, R4, 0x28 ;  /* 0x0000002804051836 */ /* 0x000fca0000000000 */
[----:B------:R-:W-:-:S04]  /*2340*/  @P1 PRMT R5, R88, 0x654, R5 ;  /* 0x0000065458051816 */ /* 0x000fc80000000005 */
[----:B------:R0:W-:Y:S01]  /*2350*/  @P1 SYNCS.ARRIVE.TRANS64.RED.A1T0 RZ, [R5+URZ], RZ ;  /* 0x000000ff05ff19a7 */ /* 0x0001e2000810043f */
[----:B------:R-:W-:-:S13]  /*2360*/  ISETP.GT.U32.AND P1, PT, R23, 0x1, PT ;  /* 0x000000011700780c */ /* 0x000fda0003f24070 */
[----:B0-----:R-:W-:Y:S05]  /*2370*/  @P1 BRA `(.L_x_31) ;  /* 0x0000000000041947 */ /* 0x001fea0003800000 */
[----:B------:R-:W-:Y:S01]  /*2380*/  BPT.TRAP 0x1 ;  /* 0x000000040000795c */ /* 0x000fe20000300000 */
.L_x_31:
[----:B------:R-:W-:Y:S01]  /*2390*/  UIADD3 UR6, UR6, 0x1, URZ ;  /* 0x0000000106067890 */ /* 0x000fe2000fffe03f */
[C---:B------:R-:W-:Y:S01]  /*23a0*/  ISETP.GT.AND P2, PT, R0.reuse, 0x1, PT ;  /* 0x000000010000780c */ /* 0x040fe20003f44270 */
[----:B------:R-:W-:Y:S02]  /*23b0*/  VIADD R3, R3, 0x1 ;  /* 0x0000000103037836 */ /* 0x000fe40000000000 */
[----:B------:R-:W-:Y:S01]  /*23c0*/  UISETP.NE.AND UP0, UPT, UR6, 0x5, UPT ;  /* 0x000000050600788c */ /* 0x000fe2000bf05270 */
[----:B------:R-:W-:Y:S02]  /*23d0*/  VIADD R0, R0, 0xffffffff ;  /* 0xffffffff00007836 */ /* 0x000fe40000000000 */
[C---:B------:R-:W-:Y:S01]  /*23e0*/  ISETP.NE.AND P1, PT, R3.reuse, 0x5, PT ;  /* 0x000000050300780c */ /* 0x040fe20003f25270 */
[----:B------:R-:W-:Y:S02]  /*23f0*/  USEL UR7, URZ, 0x1, UP0 ;  /* 0x000000013f077887 */ /* 0x000fe40008000000 */
[----:B------:R-:W-:Y:S01]  /*2400*/  USEL UR6, UR6, URZ, UP0 ;  /* 0x0000003f06067287 */ /* 0x000fe20008000000 */
[----:B------:R-:W-:-:S03]  /*2410*/  SEL R3, R3, RZ, P1 ;  /* 0x000000ff03037207 */ /* 0x000fc60000800000 */
[----:B------:R-:W-:Y:S01]  /*2420*/  LOP3.LUT R6, R6, UR7, RZ, 0x3c, !PT ;  /* 0x0000000706067c12 */ /* 0x000fe2000f8e3cff */
[----:B------:R-:W-:Y:S07]  /*2430*/  @P2 BRA `(.L_x_32) ;  /* 0xfffffff8009c2947 */ /* 0x000fee000383ffff */
.L_x_25:
[----:B01----:R-:W0:Y:S01]  /*2440*/  LDC R0, c[0x0][0x28c] ;  /* 0x0000a300ff007b82 */ /* 0x003e220000000800 */
[----:B------:R-:W-:-:S04]  /*2450*/  IMAD.U32 R3, RZ, RZ, UR47 ;  /* 0x0000002fff037e24 */ /* 0x000fc8000f8e00ff */
[----:B------:R1:W-:Y:S01]  /*2460*/  SYNCS.ARRIVE.TRANS64.A1T0 RZ, [R3+UR46], RZ ;  /* 0x000000ff03ff79a7 */ /* 0x0003e2000810002e */
[----:B0-----:R-:W-:-:S13]  /*2470*/  ISETP.GE.AND P1, PT, R0, 0x1, PT ;  /* 0x000000010000780c */ /* 0x001fda0003f26270 */
[----:B-1----:R-:W-:Y:S05]  /*2480*/  @!P1 BRA `(.L_x_33) ;  /* 0x0000000000449947 */ /* 0x002fea0003800000 */
[----:B------:R-:W-:Y:S05]  /*2490*/  @!P0 BRA `(.L_x_34) ;  /* 0x0000000000048947 */ /* 0x000fea0003800000 */
[----:B------:R-:W-:Y:S01]  /*24a0*/  BPT.TRAP 0x1 ;  /* 0x000000040000795c */ /* 0x000fe20000300000 */
.L_x_34:
[----:B------:R-:W-:-:S13]  /*24b0*/  ISETP.NE.AND P0, PT, R89, RZ, PT ;  /* 0x000000ff5900720c */ /* 0x000fda0003f05270 */
[----:B------:R-:W-:-:S05]  /*24c0*/  VOTEU.ANY UP0, P0 ;  /* 0x00000000003f7886 */ /* 0x000fca0000000100 */
[----:B------:R-:W-:-:S06]  /*24d0*/  @UP0 UIADD3 UR4, UR38, UR42, URZ ;  /* 0x0000002a26040290 */ /* 0x000fcc000fffe03f */
[----:B------:R-:W-:Y:S02]  /*24e0*/  IMAD.U32 R4, RZ, RZ, UR4 ;  /* 0x00000004ff047e24 */ /* 0x000fe4000f8e00ff */
[----:B------:R-:W-:Y:S02]  /*24f0*/  IMAD.U32 R3, RZ, RZ, UR4 ;  /* 0x00000004ff037e24 */ /* 0x000fe4000f8e00ff */
[----:B------:R-:W-:-:S05]  /*2500*/  @P0 IMAD.WIDE.U32 R4, R4, -0x33333333, RZ ;  /* 0xcccccccd04040825 */ /* 0x000fca00078e00ff */
[----:B------:R-:W-:-:S05]  /*2510*/  @P0 SHF.R.U32.HI R0, RZ, 0x2, R5 ;  /* 0x00000002ff000819 */ /* 0x000fca0000011605 */
[----:B------:R-:W-:-:S05]  /*2520*/  @P0 IMAD R0, R0, -0x5, R3 ;  /* 0xfffffffb00000824 */ /* 0x000fca00078e0203 */
[----:B------:R-:W-:-:S05]  /*2530*/  @P0 LEA R0, R0, UR41, 0x3 ;  /* 0x0000002900000c11 */ /* 0x000fca000f8e18ff */
[----:B------:R-:W-:-:S05]  /*2540*/  @P0 VIADD R3, R0, 0x28 ;  /* 0x0000002800030836 */ /* 0x000fca0000000000 */
[----:B------:R-:W-:-:S04]  /*2550*/  @P0 PRMT R3, R88, 0x654, R3 ;  /* 0x0000065458030816 */ /* 0x000fc80000000003 */
[----:B------:R0:W-:Y:S01]  /*2560*/  @P0 SYNCS.ARRIVE.TRANS64.RED.A1T0 RZ, [R3+URZ], RZ ;  /* 0x000000ff03ff09a7 */ /* 0x0001e2000810043f */
[----:B------:R-:W-:-:S13]  /*2570*/  ISETP.GT.U32.AND P0, PT, R23, 0x1, PT ;  /* 0x000000011700780c */ /* 0x000fda0003f04070 */
[----:B0-----:R-:W-:Y:S05]  /*2580*/  @P0 BRA `(.L_x_33) ;  /* 0x0000000000040947 */ /* 0x001fea0003800000 */
[----:B------:R-:W-:Y:S01]  /*2590*/  BPT.TRAP 0x1 ;  /* 0x000000040000795c */ /* 0x000fe20000300000 */
.L_x_33:
[----:B------:R-:W-:Y:S01]  /*25a0*/  SHF.L.U32 R0, R105, 0x1f, RZ ;  /* 0x0000001f69007819 */ /* 0x000fe200000006ff */
[----:B------:R-:W-:Y:S01]  /*25b0*/  UIADD3 UR38, UR38, UR45, URZ ;  /* 0x0000002d26267290 */ /* 0x000fe2000fffe03f */
[----:B------:R-:W-:Y:S01]  /*25c0*/  SHF.R.S32.HI R9, RZ, 0x1f, R19 ;  /* 0x0000001fff097819 */ /* 0x000fe20000011413 */
[----:B------:R-:W-:Y:S01]  /*25d0*/  UISETP.GE.U32.AND UP1, UPT, UR45, 0x5, UPT ;  /* 0x000000052d00788c */ /* 0x000fe2000bf26070 */
[----:B------:R-:W0:Y:S01]  /*25e0*/  SYNCS.PHASECHK.TRANS64.TRYWAIT P0, [UR43+0x8], R0 ;  /* 0x00000800ff0075a7 */ /* 0x000e22000800016b */
[----:B------:R-:W-:-:S04]  /*25f0*/  UISETP.GT.U32.AND UP0, UPT, UR38, 0x4, UPT ;  /* 0x000000042600788c */ /* 0x000fc8000bf04070 */
[----:B------:R-:W-:-:S04]  /*2600*/  UISETP.LT.U32.AND UP0, UPT, UR45, 0x5, UP0 ;  /* 0x000000052d00788c */ /* 0x000fc80008701070 */
[----:B------:R-:W-:Y:S02]  /*2610*/  USEL UR6, URZ, 0x1, !UP0 ;  /* 0x000000013f067887 */ /* 0x000fe4000c000000 */
[----:B------:R-:W-:Y:S02]  /*2620*/  @UP1 UIMAD.WIDE.U32 UR4, UR38, -0x33333333, URZ ;  /* 0xcccccccd260418a5 */ /* 0x000fe4000f8e003f */
[----:B------:R-:W-:Y:S02]  /*2630*/  ULOP3.LUT UR39, UR39, UR6, URZ, 0x3c, !UPT ;  /* 0x0000000627277292 */ /* 0x000fe4000f8e3c3f */
[----:B------:R-:W-:-:S04]  /*2640*/  @UP1 USHF.R.U32.HI UR4, URZ, 0x2, UR5 ;  /* 0x000000023f041899 */ /* 0x000fc80008011605 */
[----:B------:R-:W-:Y:S01]  /*2650*/  @UP1 ULOP3.LUT UR39, UR39, 0x1, UR4, 0x78, !UPT ;  /* 0x0000000127271892 */ /* 0x000fe2000f8e7804 */
[----:B0-----:R-:W-:Y:S11]  /*2660*/  @!P0 BRA `(.L_x_35) ;  /* 0x0000005800648947 */ /* 0x001ff60003800000 */
.L_x_190:
[----:B------:R-:W-:Y:S01]  /*2670*/  ULDC.64 UR4, c[0x0][0x5d0] ;  /* 0x0001740000047ab9 */ /* 0x000fe20000000a00 */
[----:B------:R-:W-:Y:S01]  /*2680*/  ULDC UR6, c[0x0][0x284] ;  /* 0x0000a10000067ab9 */ /* 0x000fe20000000800 */
[----:B0-----:R-:W-:Y:S02]  /*2690*/  IMAD R0, R9, UR4, RZ ;  /* 0x0000000409007c24 */ /* 0x001fe4000f8e02ff */
[----:B------:R-:W-:Y:S02]  /*26a0*/  IMAD.SHL.U32 R12, R18, 0x80, RZ ;  /* 0x00000080120c7824 */ /* 0x000fe400078e00ff */
[C---:B------:R-:W-:Y:S02]  /*26b0*/  IMAD R3, R19.reuse, UR5, R0 ;  /* 0x0000000513037c24 */ /* 0x040fe4000f8e0200 */
[----:B------:R-:W-:Y:S01]  /*26c0*/  IMAD.SHL.U32 R0, R22, 0x40, RZ ;  /* 0x0000004016007824 */ /* 0x000fe200078e00ff */
[----:B------:R-:W-:Y:S01]  /*26d0*/  SHF.R.S32.HI R13, RZ, 0x1f, R12 ;  /* 0x0000001fff0d7819 */ /* 0x000fe2000001140c */
[----:B------:R-:W-:Y:S01]  /*26e0*/  IMAD.WIDE.U32 R4, R19, UR4, R94 ;  /* 0x0000000413047c25 */ /* 0x000fe2000f8e005e */
[----:B------:R-:W-:-:S02]  /*26f0*/  ULDC.64 UR4, c[0x0][0x5c8] ;  /* 0x0001720000047ab9 */ /* 0x000fc40000000a00 */
[----:B------:R-:W-:Y:S01]  /*2700*/  ISETP.GE.AND P0, PT, R0, UR6, PT ;  /* 0x0000000600007c0c */ /* 0x000fe2000bf06270 */
[----:B------:R-:W-:Y:S01]  /*2710*/  ULDC UR6, c[0x0][0x288] ;  /* 0x0000a20000067ab9 */ /* 0x000fe20000000800 */
[----:B------:R-:W-:Y:S01]  /*2720*/  IADD3 R4, P1, R12, R4, RZ ;  /* 0x000000040c047210 */ /* 0x000fe20007f3e0ff */
[----:B------:R-:W-:Y:S01]  /*2730*/  IMAD.WIDE R20, R22, 0x40, R92 ;  /* 0x0000004016147825 */ /* 0x000fe200078e025c */
[----:B------:R-:W-:Y:S02]  /*2740*/  ISETP.GE.OR P0, PT, R12, UR6, P0 ;  /* 0x000000060c007c0c */ /* 0x000fe40008706670 */
[----:B------:R-:W-:Y:S01]  /*2750*/  IADD3.X R5, R13, R5, R3, P1, !PT ;  /* 0x000000050d057210 */ /* 0x000fe20000ffe403 */
[----:B------:R-:W-:-:S04]  /*2760*/  IMAD R7, R21, UR4, RZ ;  /* 0x0000000415077c24 */ /* 0x000fc8000f8e02ff */
[C---:B------:R-:W-:Y:S02]  /*2770*/  IMAD R7, R20.reuse, UR5, R7 ;  /* 0x0000000514077c24 */ /* 0x040fe4000f8e0207 */
[----:B------:R-:W-:-:S04]  /*2780*/  IMAD.WIDE.U32 R106, R20, UR4, R4 ;  /* 0x00000004146a7c25 */ /* 0x000fc8000f8e0004 */
[----:B------:R-:W-:Y:S05]  /*2790*/  @P0 BRA `(.L_x_36) ;  /* 0x0000003c00dc0947 */ /* 0x000fea0003800000 */
[----:B-----5:R-:W-:Y:S01]  /*27a0*/  FSETP.NEU.AND P0, PT, R91, RZ, PT ;  /* 0x000000ff5b00720b */ /* 0x020fe20003f0d000 */
[----:B------:R-:W-:Y:S01]  /*27b0*/  IMAD.IADD R3, R99, 0x1, -R12 ;  /* 0x0000000163037824 */ /* 0x000fe200078e0a0c */
[----:B------:R-:W-:Y:S01]  /*27c0*/  BSSY B0, `(.L_x_36) ;  /* 0x00003f4000007945 */ /* 0x000fe20003800000 */
[----:B------:R-:W-:Y:S02]  /*27d0*/  IMAD.IADD R0, R103, 0x1, -R0 ;  /* 0x0000000167007824 */ /* 0x000fe400078e0a00 */
[----:B------:R-:W-:Y:S01]  /*27e0*/  IMAD.IADD R115, R107, 0x1, R7 ;  /* 0x000000016b737824 */ /* 0x000fe200078e0207 */
[----:B------:R-:W-:-:S04]  /*27f0*/  ISETP.GT.AND P2, PT, R3, RZ, PT ;  /* 0x000000ff0300720c */ /* 0x000fc80003f44270 */
[----:B------:R-:W-:-:S03]  /*2800*/  ISETP.GT.AND P1, PT, R0, RZ, P2 ;  /* 0x000000ff0000720c */ /* 0x000fc60001724270 */
[----:B------:R-:W-:Y:S10]  /*2810*/  @!P0 BRA `(.L_x_37) ;  /* 0x0000002c00208947 */ /* 0x000ff40003800000 */
[----:B------:R-:W0:Y:S01]  /*2820*/  LDC.64 R108, c[0x0][0x5b8] ;  /* 0x00016e00ff6c7b82 */ /* 0x000e220000000a00 */
[----:B------:R-:W-:-:S07]  /*2830*/  ULDC.64 UR4, c[0x0][0x5c0] ;  /* 0x0001700000047ab9 */ /* 0x000fce0000000a00 */
[----:B------:R-:W1:Y:S08]  /*2840*/  LDC.64 R110, c[0x0][0x5b0] ;  /* 0x00016c00ff6e7b82 */ /* 0x000e700000000a00 */
[----:B------:R-:W2:Y:S01]  /*2850*/  LDC.64 R112, c[0x0][0x5a8] ;  /* 0x00016a00ff707b82 */ /* 0x000ea20000000a00 */
[-C--:B0-----:R-:W-:Y:S02]  /*2860*/  IMAD R6, R9, R108.reuse, RZ ;  /* 0x0000006c09067224 */ /* 0x081fe400078e02ff */
[----:B------:R-:W-:-:S04]  /*2870*/  IMAD.WIDE.U32 R4, R19, R108, R94 ;  /* 0x0000006c13047225 */ /* 0x000fc800078e005e */
[----:B------:R-:W-:Y:S01]  /*2880*/  IMAD R107, R19, R109, R6 ;  /* 0x0000006d136b7224 */ /* 0x000fe200078e0206 */
[----:B------:R-:W-:Y:S01]  /*2890*/  IADD3 R6, P0, R12, R4, RZ ;  /* 0x000000040c067210 */ /* 0x000fe20007f1e0ff */
[----:B-1----:R-:W-:-:S03]  /*28a0*/  IMAD R4, R21, R110, RZ ;  /* 0x0000006e15047224 */ /* 0x002fc600078e02ff */
[----:B------:R-:W-:Y:S01]  /*28b0*/  IADD3.X R7, R13, R5, R107, P0, !PT ;  /* 0x000000050d077210 */ /* 0x000fe200007fe46b */
[C---:B------:R-:W-:Y:S02]  /*28c0*/  IMAD R109, R20.reuse, R111, R4 ;  /* 0x0000006f146d7224 */ /* 0x040fe400078e0204 */
[----:B------:R-:W-:-:S04]  /*28d0*/  IMAD.WIDE.U32 R4, R20, R110, R6 ;  /* 0x0000006e14047225 */ /* 0x000fc800078e0006 */
[----:B------:R-:W-:Y:S01]  /*28e0*/  IMAD.IADD R5, R5, 0x1, R109 ;  /* 0x0000000105057824 */ /* 0x000fe200078e026d */
[----:B--2---:R-:W-:-:S04]  /*28f0*/  LEA R10, P0, R4, R112, 0x1 ;  /* 0x00000070040a7211 */ /* 0x004fc800078008ff */
[----:B------:R-:W-:-:S05]  /*2900*/  LEA.HI.X R11, R4, R113, R5, 0x1, P0 ;  /* 0x00000071040b7211 */ /* 0x000fca00000f0c05 */
[----:B------:R-:W2:Y:S01]  /*2910*/  @P1 LDG.E.LTC128B.U16 R18, desc[UR36][R10.64] ;  /* 0x000000240a121981 */ /* 0x000ea2000c1e1520 */
[----:B------:R-:W-:Y:S01]  /*2920*/  IMAD.WIDE.U32 R4, R20, R110, R12 ;  /* 0x0000006e14047225 */ /* 0x000fe200078e000c */
[----:B------:R-:W-:Y:S02]  /*2930*/  BSSY B1, `(.L_x_38) ;  /* 0x0000015000017945 */ /* 0x000fe40003800000 */
[----:B------:R-:W-:-:S04]  /*2940*/  IADD3 R14, P0, R94, R4, RZ ;  /* 0x000000045e0e7210 */ /* 0x000fc80007f1e0ff */
[----:B------:R-:W-:Y:S02]  /*2950*/  IADD3.X R15, R95, R109, R5, P0, !PT ;  /* 0x0000006d5f0f7210 */ /* 0x000fe400007fe405 */
[----:B------:R-:W-:Y:S01]  /*2960*/  LEA R8, P0, R106, UR4, 0x1 ;  /* 0x000000046a087c11 */ /* 0x000fe2000f8008ff */
[----:B------:R-:W-:-:S03]  /*2970*/  IMAD.WIDE.U32 R14, R19, R108, R14 ;  /* 0x0000006c130e7225 */ /* 0x000fc600078e000e */
[----:B------:R-:W-:Y:S02]  /*2980*/  LEA.HI.X R9, R106, UR5, R115, 0x1, P0 ;  /* 0x000000056a097c11 */ /* 0x000fe400080f0c73 */
[----:B------:R-:W-:-:S04]  /*2990*/  ISETP.GT.AND P0, PT, R3, 0x1, PT ;  /* 0x000000010300780c */ /* 0x000fc80003f04270 */
[----:B------:R-:W-:Y:S01]  /*29a0*/  ISETP.GT.AND P3, PT, R0, RZ, P0 ;  /* 0x000000ff0000720c */ /* 0x000fe20000764270 */
[----:B--2---:R-:W-:-:S05]  /*29b0*/  HADD2.F32 R4, -RZ, R18.H0_H0 ;  /* 0x20000012ff047230 */ /* 0x004fca0000004100 */
[----:B------:R-:W-:Y:S01]  /*29c0*/  FMUL R5, R4, R91 ;  /* 0x0000005b04057220 */ /* 0x000fe20000400000 */
[----:B------:R-:W-:-:S03]  /*29d0*/  LEA R4, P4, R14, R112, 0x1 ;  /* 0x000000700e047211 */ /* 0x000fc600078808ff */
[----:B------:R-:W-:-:S05]  /*29e0*/  FFMA R5, R24, R90, R5 ;  /* 0x0000005a18057223 */ /* 0x000fca0000000005 */
[----:B------:R-:W-:Y:S01]  /*29f0*/  F2FP.F16.F32.PACK_AB R10, RZ, R5 ;  /* 0x00000005ff0a723e */ /* 0x000fe200000000ff */
[----:B------:R-:W-:-:S03]  /*2a00*/  IMAD.IADD R5, R107, 0x1, R15 ;  /* 0x000000016b057824 */ /* 0x000fc600078e020f */
[----:B------:R-:W-:Y:S01]  /*2a10*/  PRMT R11, R10, 0x7610, R11 ;  /* 0x000076100a0b7816 */ /* 0x000fe2000000000b */
[----:B------:R-:W-:Y:S01]  /*2a20*/  IMAD.SHL.U32 R10, R110, 0x8, RZ ;  /* 0x000000086e0a7824 */ /* 0x000fe200078e00ff */
[----:B------:R-:W-:-:S03]  /*2a30*/  LEA.HI.X R5, R14, R113, R5, 0x1, P4 ;  /* 0x000000710e057211 */ /* 0x000fc600020f0c05 */
[----:B------:R0:W-:Y:S02]  /*2a40*/  @P1 STG.E.U16 desc[UR36][R8.64], R11 ;  /* 0x0000000b08001986 */ /* 0x0001e4000c101524 */
[----:B0-----:R-:W-:Y:S01]  /*2a50*/  SHF.L.U64.HI R11, R110, 0x3, R111 ;  /* 0x000000036e0b7819 */ /* 0x001fe2000001026f */
[----:B------:R-:W-:Y:S06]  /*2a60*/  @!P3 BRA `(.L_x_39) ;  /* 0x000000000004b947 */ /* 0x000fec0003800000 */
[----:B------:R0:W5:Y:S02]  /*2a70*/  LDG.E.LTC128B.U16 R18, desc[UR36][R4.64+0x2] ;  /* 0x0000022404127981 */ /* 0x000164000c1e1520 */
.L_x_39:
[----:B------:R-:W-:Y:S05]  /*2a80*/  BSYNC B1 ;  /* 0x0000000000017941 */ /* 0x000fea0003800000 */
.L_x_38:
[----:B------:R-:W-:Y:S01]  /*2a90*/  IMAD.WIDE.U32 R10, R20, R110, R10 ;  /* 0x0000006e140a7225 */ /* 0x000fe200078e000a */
[----:B------:R-:W-:-:S03]  /*2aa0*/  ISETP.GT.AND P2, PT, R0, 0x8, P2 ;  /* 0x000000080000780c */ /* 0x000fc60001744270 */
[----:B-----5:R-:W-:Y:S01]  /*2ab0*/  HADD2.F32 R14, -RZ, R18.H0_H0 ;  /* 0x20000012ff0e7230 */ /* 0x020fe20000004100 */
[----:B------:R-:W-:Y:S01]  /*2ac0*/  IADD3 R6, P1, R6, R10, RZ ;  /* 0x0000000a06067210 */ /* 0x000fe20007f3e0ff */
[----:B------:R-:W-:-:S03]  /*2ad0*/  IMAD.IADD R109, R109, 0x1, R11 ;  /* 0x000000016d6d7824 */ /* 0x000fc600078e020b */
[----:B------:R-:W-:Y:S01]  /*2ae0*/  FMUL R14, R14, R91 ;  /* 0x0000005b0e0e7220 */ /* 0x000fe20000400000 */
[----:B------:R-:W-:-:S03]  /*2af0*/  IMAD.X R7, R109, 0x1, R7, P1 ;  /* 0x000000016d077824 */ /* 0x000fc600008e0607 */
[----:B------:R-:W-:Y:S01]  /*2b00*/  FFMA R25, R25, R90, R14 ;  /* 0x0000005a19197223 */ /* 0x000fe2000000000e */
[----:B------:R-:W-:-:S04]  /*2b10*/  LEA R14, P1, R6, R112, 0x1 ;  /* 0x00000070060e7211 */ /* 0x000fc800078208ff */
[----:B------:R-:W-:Y:S01]  /*2b20*/  LEA.HI.X R15, R6, R113, R7, 0x1, P1 ;  /* 0x00000071060f7211 */ /* 0x000fe200008f0c07 */
[----:B------:R-:W-:Y:S01]  /*2b30*/  @P3 IMAD.MOV.U32 R6, RZ, RZ, R8 ;  /* 0x000000ffff063224 */ /* 0x000fe200078e0008 */
[----:B------:R-:W-:Y:S01]  /*2b40*/  F2FP.F16.F32.PACK_AB R25, RZ, R25 ;  /* 0x00000019ff19723e */ /* 0x000fe200000000ff */
[----:B------:R-:W-:-:S05]  /*2b50*/  @P3 IMAD.MOV.U32 R7, RZ, RZ, R9 ;  /* 0x000000ffff073224 */ /* 0x000fca00078e0009 */
[----:B------:R1:W-:Y:S04]  /*2b60*/  @P3 STG.E.U16 desc[UR36][R6.64+0x2], R25 ;  /* 0x0000021906003986 */ /* 0x0003e8000c101524 */
[----:B------:R-:W2:Y:S01]  /*2b70*/  @P2 LDG.E.LTC128B.U16 R18, desc[UR36][R14.64] ;  /* 0x000000240e122981 */ /* 0x000ea2000c1e1520 */
[----:B------:R-:W-:Y:S01]  /*2b80*/  IADD3 R12, P1, P3, R94, R10, R12 ;  /* 0x0000000a5e0c7210 */ /* 0x000fe20007b3e00c */
[----:B------:R-:W-:Y:S01]  /*2b90*/  BSSY B1, `(.L_x_40) ;  /* 0x0000011000017945 */ /* 0x000fe20003800000 */
[----:B------:R-:W-:Y:S02]  /*2ba0*/  ISETP.GT.AND P0, PT, R0, 0x8, P0 ;  /* 0x000000080000780c */ /* 0x000fe40000704270 */
[----:B------:R-:W-:-:S03]  /*2bb0*/  IADD3.X R13, R95, R109, R13, P1, P3 ;  /* 0x0000006d5f0d7210 */ /* 0x000fc60000fe640d */
[----:B------:R-:W-:Y:S01]  /*2bc0*/  IMAD.WIDE.U32 R12, R19, R108, R12 ;  /* 0x0000006c130c7225 */ /* 0x000fe200078e000c */
[----:B------:R-:W-:-:S03]  /*2bd0*/  SHF.L.U64.HI R19, R96, 0x1, R97 ;  /* 0x0000000160137819 */ /* 0x000fc60000010261 */
[----:B------:R-:W-:Y:S01]  /*2be0*/  IMAD.IADD R13, R107, 0x1, R13 ;  /* 0x000000016b0d7824 */ /* 0x000fe200078e020d */
[----:B-1----:R-:W-:-:S04]  /*2bf0*/  LEA R6, P3, R12, R112, 0x1 ;  /* 0x000000700c067211 */ /* 0x002fc800078608ff */
[----:B------:R-:W-:Y:S01]  /*2c00*/  LEA.HI.X R7, R12, R113, R13, 0x1, P3 ;  /* 0x000000710c077211 */ /* 0x000fe200018f0c0d */
[----:B--2---:R-:W-:-:S05]  /*2c10*/  HADD2.F32 R10, -RZ, R18.H0_H0 ;  /* 0x20000012ff0a7230 */ /* 0x004fca0000004100 */
[----:B------:R-:W-:Y:S01]  /*2c20*/  FMUL R11, R10, R91 ;  /* 0x0000005b0a0b7220 */ /* 0x000fe20000400000 */
[----:B------:R-:W-:-:S03]  /*2c30*/  LEA R10, P1, R96, R8, 0x1 ;  /* 0x00000008600a7211 */ /* 0x000fc600078208ff */
[----:B------:R-:W-:-:S05]  /*2c40*/  FFMA R11, R26, R90, R11 ;  /* 0x0000005a1a0b7223 */ /* 0x000fca000000000b */
[----:B------:R-:W-:Y:S01]  /*2c50*/  F2FP.F16.F32.PACK_AB R14, RZ, R11 ;  /* 0x0000000bff0e723e */ /* 0x000fe200000000ff */
[----:B------:R-:W-:-:S05]  /*2c60*/  IMAD.X R11, R19, 0x1, R9, P1 ;  /* 0x00000001130b7824 */ /* 0x000fca00008e0609 */
[----:B------:R1:W-:Y:S01]  /*2c70*/  @P2 STG.E.U16 desc[UR36][R10.64], R14 ;  /* 0x0000000e0a002986 */ /* 0x0003e2000c101524 */
[----:B------:R-:W-:Y:S05]  /*2c80*/  @!P0 BRA `(.L_x_41) ;  /* 0x0000000000048947 */ /* 0x000fea0003800000 */
[----:B------:R2:W5:Y:S02]  /*2c90*/  LDG.E.LTC128B.U16 R18, desc[UR36][R6.64+0x2] ;  /* 0x0000022406127981 */ /* 0x000564000c1e1520 */
.L_x_41:
[----:B------:R-:W-:Y:S05]  /*2ca0*/  BSYNC B1 ;  /* 0x0000000000017941 */ /* 0x000fea0003800000 */
.L_x_40:
[----:B-----5:R-:W-:Y:S01]  /*2cb0*/  HADD2.F32 R12, -RZ, R18.H0_H0 ;  /* 0x20000012ff0c7230 */ /* 0x020fe20000004100 */
[----:B------:R-:W-:Y:S01]  /*2cc0*/  ISETP.GT.AND P1, PT, R3, 0x8, PT ;  /* 0x000000080300780c */ /* 0x000fe20003f24270 */
[----:B------:R-:W-:Y:S03]  /*2cd0*/  BSSY B1, `(.L_x_42) ;  /* 0x0000008000017945 */ /* 0x000fe60003800000 */
[----:B------:R-:W-:Y:S01]  /*2ce0*/  FMUL R12, R12, R91 ;  /* 0x0000005b0c0c7220 */ /* 0x000fe20000400000 */
[----:B------:R-:W-:-:S03]  /*2cf0*/  ISETP.GT.AND P2, PT, R0, RZ, P1 ;  /* 0x000000ff0000720c */ /* 0x000fc60000f44270 */
[----:B------:R-:W-:-:S05]  /*2d00*/  FFMA R12, R27, R90, R12 ;  /* 0x0000005a1b0c7223 */ /* 0x000fca000000000c */
[----:B------:R-:W-:-:S05]  /*2d10*/  F2FP.F16.F32.PACK_AB R12, RZ, R12 ;  /* 0x0000000cff0c723e */ /* 0x000fca00000000ff */
[----:B------:R3:W-:Y:S01]  /*2d20*/  @P0 STG.E.U16 desc[UR36][R10.64+0x2], R12 ;  /* 0x0000020c0a000986 */ /* 0x0007e2000c101524 */
[----:B------:R-:W-:Y:S05]  /*2d30*/  @!P2 BRA `(.L_x_43) ;  /* 0x000000000004a947 */ /* 0x000fea0003800000 */
[----:B------:R4:W5:Y:S02]  /*2d40*/  LDG.E.LTC128B.U16 R18, desc[UR36][R4.64+0x10] ;  /* 0x0000102404127981 */ /* 0x000964000c1e1520 */
.L_x_43:
[----:B------:R-:W-:Y:S05]  /*2d50*/  BSYNC B1 ;  /* 0x0000000000017941 */ /* 0x000fea0003800000 */
.L_x_42:
[----:B---3-5:R-:W-:Y:S01]  /*2d60*/  HADD2.F32 R12, -RZ, R18.H0_H0 ;  /* 0x20000012ff0c7230 */ /* 0x028fe20000004100 */
        /* <DEDUP_REMOVED lines=9> */
.L_x_45:
[----:B------:R-:W-:Y:S05]  /*2e00*/  BSYNC B1 ;  /* 0x0000000000017941 */ /* 0x000fea0003800000 */
.L_x_44:
[----:B-----5:R-:W-:Y:S01]  /*2e10*/  HADD2.F32 R12, -RZ, R18.H0_H0 ;  /* 0x20000012ff0c7230 */ /* 0x020fe20000004100 */
[----:B------:R-:W-:Y:S01]  /*2e20*/  ISETP.GT.AND P1, PT, R0, 0x8, P1 ;  /* 0x000000080000780c */ /* 0x000fe20000f24270 */
[----:B------:R-:W-:Y:S03]  /*2e30*/  BSSY B1, `(.L_x_46) ;  /* 0x0000007000017945 */ /* 0x000fe60003800000 */
[----:B------:R-:W-:-:S04]  /*2e40*/  FMUL R12, R12, R91 ;  /* 0x0000005b0c0c7220 */ /* 0x000fc80000400000 */
[----:B------:R-:W-:-:S05]  /*2e50*/  FFMA R12, R29, R90, R12 ;  /* 0x0000005a1d0c7223 */ /* 0x000fca000000000c */
[----:B------:R-:W-:-:S05]  /*2e60*/  F2FP.F16.F32.PACK_AB R12, RZ, R12 ;  /* 0x0000000cff0c723e */ /* 0x000fca00000000ff */
[----:B------:R0:W-:Y:S01]  /*2e70*/  @P3 STG.E.U16 desc[UR36][R8.64+0x12], R12 ;  /* 0x0000120c08003986 */ /* 0x0001e2000c101524 */
[----:B------:R-:W-:Y:S05]  /*2e80*/  @!P1 BRA `(.L_x_47) ;  /* 0x0000000000049947 */ /* 0x000fea0003800000 */
[----:B------:R0:W5:Y:S02]  /*2e90*/  LDG.E.LTC128B.U16 R18, desc[UR36][R6.64+0x10] ;  /* 0x0000102406127981 */ /* 0x000164000c1e1520 */
.L_x_47:
[----:B------:R-:W-:Y:S05]  /*2ea0*/  BSYNC B1 ;  /* 0x0000000000017941 */ /* 0x000fea0003800000 */
.L_x_46:
[----:B0----5:R-:W-:Y:S01]  /*2eb0*/  HADD2.F32 R12, -RZ, R18.H0_H0 ;  /* 0x20000012ff0c7230 */ /* 0x021fe20000004100 */
[----:B------:R-:W-:Y:S01]  /*2ec0*/  ISETP.GT.AND P0, PT, R0, 0x8, P0 ;  /* 0x000000080000780c */ /* 0x000fe20000704270 */
[----:B------:R-:W-:Y:S03]  /*2ed0*/  BSSY B1, `(.L_x_48) ;  /* 0x0000007000017945 */ /* 0x000fe60003800000 */
[----:B---3--:R-:W-:-:S04]  /*2ee0*/  FMUL R13, R12, R91 ;  /* 0x0000005b0c0d7220 */ /* 0x008fc80000400000 */
[----:B------:R-:W-:-:S05]  /*2ef0*/  FFMA R13, R30, R90, R13 ;  /* 0x0000005a1e0d7223 */ /* 0x000fca000000000d */
[----:B------:R-:W-:-:S05]  /*2f00*/  F2FP.F16.F32.PACK_AB R13, RZ, R13 ;  /* 0x0000000dff0d723e */ /* 0x000fca00000000ff */
[----:B------:R0:W-:Y:S01]  /*2f10*/  @P1 STG.E.U16 desc[UR36][R10.64+0x10], R13 ;  /* 0x0000100d0a001986 */ /* 0x0001e2000c101524 */
[----:B------:R-:W-:Y:S05]  /*2f20*/  @!P0 BRA `(.L_x_49) ;  /* 0x0000000000048947 */ /* 0x000fea0003800000 */
[----:B------:R3:W5:Y:S02]  /*2f30*/  LDG.E.LTC128B.U16 R18, desc[UR36][R6.64+0x12] ;  /* 0x0000122406127981 */ /* 0x000764000c1e1520 */
.L_x_49:
[----:B------:R-:W-:Y:S05]  /*2f40*/  BSYNC B1 ;  /* 0x0000000000017941 */ /* 0x000fea0003800000 */
.L_x_48:
        /* <DEDUP_REMOVED lines=10> */
.L_x_51:
[----:B------:R-:W-:Y:S05]  /*2ff0*/  BSYNC B1 ;  /* 0x0000000000017941 */ /* 0x000fea0003800000 */
.L_x_50:
[----:B0----5:R-:W-:Y:S01]  /*3000*/  HADD2.F32 R12, -RZ, R18.H0_H0 ;  /* 0x20000012ff0c7230 */ /* 0x021fe20000004100 */
        /* <DEDUP_REMOVED lines=9> */
.L_x_53:
[----:B------:R-:W-:Y:S05]  /*30a0*/  BSYNC B1 ;  /* 0x0000000000017941 */ /* 0x000fea0003800000 */
.L_x_52:
        /* <DEDUP_REMOVED lines=9> */
.L_x_55:
[----:B------:R-:W-:Y:S05]  /*3140*/  BSYNC B1 ;  /* 0x0000000000017941 */ /* 0x000fea0003800000 */
.L_x_54:
[----:B0----5:R-:W-:Y:S01]  /*3150*/  HADD2.F32 R12, -RZ, R18.H0_H0 ;  /* 0x20000012ff0c7230 */ /* 0x021fe20000004100 */
        /* <DEDUP_REMOVED lines=8> */
.L_x_57:
[----:B------:R-:W-:Y:S05]  /*31e0*/  BSYNC B1 ;  /* 0x0000000000017941 */ /* 0x000fea0003800000 */
.L_x_56:
        /* <DEDUP_REMOVED lines=10> */
.L_x_59:
[----:B------:R-:W-:Y:S05]  /*3290*/  BSYNC B1 ;  /* 0x0000000000017941 */ /* 0x000fea0003800000 */
.L_x_58:
        /* <DEDUP_REMOVED lines=10> */
.L_x_61:
[----:B------:R-:W-:Y:S05]  /*3340*/  BSYNC B1 ;  /* 0x0000000000017941 */ /* 0x000fea0003800000 */
.L_x_60:
        /* <DEDUP_REMOVED lines=9> */
.L_x_63:
[----:B------:R-:W-:Y:S05]  /*33e0*/  BSYNC B1 ;  /* 0x0000000000017941 */ /* 0x000fea0003800000 */
.L_x_62:
        /* <DEDUP_REMOVED lines=9> */
.L_x_65:
[----:B------:R-:W-:Y:S05]  /*3480*/  BSYNC B1 ;  /* 0x0000000000017941 */ /* 0x000fea0003800000 */
.L_x_64:
        /* <DEDUP_REMOVED lines=10> */
.L_x_67:
[----:B------:R-:W-:Y:S05]  /*3530*/  BSYNC B1 ;  /* 0x0000000000017941 */ /* 0x000fea0003800000 */
.L_x_66:
        /* <DEDUP_REMOVED lines=10> */
.L_x_69:
[----:B------:R-:W-:Y:S05]  /*35e0*/  BSYNC B1 ;  /* 0x0000000000017941 */ /* 0x000fea0003800000 */
.L_x_68:
        /* <DEDUP_REMOVED lines=9> */
.L_x_71:
[----:B------:R-:W-:Y:S05]  /*3680*/  BSYNC B1 ;  /* 0x0000000000017941 */ /* 0x000fea0003800000 */
.L_x_70:
        /* <DEDUP_REMOVED lines=9> */
.L_x_73:
[----:B------:R-:W-:Y:S05]  /*3720*/  BSYNC B1 ;  /* 0x0000000000017941 */ /* 0x000fea0003800000 */
.L_x_72:
        /* <DEDUP_REMOVED lines=10> */
.L_x_75:
[----:B------:R-:W-:Y:S05]  /*37d0*/  BSYNC B1 ;  /* 0x0000000000017941 */ /* 0x000fea0003800000 */
.L_x_74:
        /* <DEDUP_REMOVED lines=10> */
.L_x_77:
[----:B------:R-:W-:Y:S05]  /*3880*/  BSYNC B1 ;  /* 0x0000000000017941 */ /* 0x000fea0003800000 */
.L_x_76:
        /* <DEDUP_REMOVED lines=9> */
.L_x_79:
[----:B------:R-:W-:Y:S05]  /*3920*/  BSYNC B1 ;  /* 0x0000000000017941 */ /* 0x000fea0003800000 */
.L_x_78:
        /* <DEDUP_REMOVED lines=9> */
.L_x_81:
[----:B------:R-:W-:Y:S05]  /*39c0*/  BSYNC B1 ;  /* 0x0000000000017941 */ /* 0x000fea0003800000 */
.L_x_80:
        /* <DEDUP_REMOVED lines=10> */
.L_x_83:
[----:B------:R-:W-:Y:S05]  /*3a70*/  BSYNC B1 ;  /* 0x0000000000017941 */ /* 0x000fea0003800000 */
.L_x_82:
        /* <DEDUP_REMOVED lines=10> */
.L_x_85:
[----:B------:R-:W-:Y:S05]  /*3b20*/  BSYNC B1 ;  /* 0x0000000000017941 */ /* 0x000fea0003800000 */
.L_x_84:
        /* <DEDUP_REMOVED lines=9> */
.L_x_87:
[----:B------:R-:W-:Y:S05]  /*3bc0*/  BSYNC B1 ;  /* 0x0000000000017941 */ /* 0x000fea0003800000 */
.L_x_86:
        /* <DEDUP_REMOVED lines=9> */
.L_x_89:
[----:B------:R-:W-:Y:S05]  /*3c60*/  BSYNC B1 ;  /* 0x0000000000017941 */ /* 0x000fea0003800000 */
.L_x_88:
        /* <DEDUP_REMOVED lines=10> */
.L_x_91:
[----:B------:R-:W-:Y:S05]  /*3d10*/  BSYNC B1 ;  /* 0x0000000000017941 */ /* 0x000fea0003800000 */
.L_x_90:
        /* <DEDUP_REMOVED lines=10> */
.L_x_93:
[----:B------:R-:W-:Y:S05]  /*3dc0*/  BSYNC B1 ;  /* 0x0000000000017941 */ /* 0x000fea0003800000 */
.L_x_92:
        /* <DEDUP_REMOVED lines=9> */
.L_x_95:
[----:B------:R-:W-:Y:S05]  /*3e60*/  BSYNC B1 ;  /* 0x0000000000017941 */ /* 0x000fea0003800000 */
.L_x_94:
        /* <DEDUP_REMOVED lines=9> */
.L_x_97:
[----:B------:R-:W-:Y:S05]  /*3f00*/  BSYNC B1 ;  /* 0x0000000000017941 */ /* 0x000fea0003800000 */
.L_x_96:
        /* <DEDUP_REMOVED lines=10> */
.L_x_99:
[----:B------:R-:W-:Y:S05]  /*3fb0*/  BSYNC B1 ;  /* 0x0000000000017941 */ /* 0x000fea0003800000 */
.L_x_98:
        /* <DEDUP_REMOVED lines=10> */
.L_x_101:
[----:B------:R-:W-:Y:S05]  /*4060*/  BSYNC B1 ;  /* 0x0000000000017941 */ /* 0x000fea0003800000 */
.L_x_100:
        /* <DEDUP_REMOVED lines=9> */
.L_x_103:
[----:B------:R-:W-:Y:S05]  /*4100*/  BSYNC B1 ;  /* 0x0000000000017941 */ /* 0x000fea0003800000 */
.L_x_102:
        /* <DEDUP_REMOVED lines=9> */
.L_x_105:
[----:B------:R-:W-:Y:S05]  /*41a0*/  BSYNC B1 ;  /* 0x0000000000017941 */ /* 0x000fea0003800000 */
.L_x_104:
        /* <DEDUP_REMOVED lines=10> */
.L_x_107:
[----:B------:R-:W-:Y:S05]  /*4250*/  BSYNC B1 ;  /* 0x0000000000017941 */ /* 0x000fea0003800000 */
.L_x_106:
        /* <DEDUP_REMOVED lines=10> */
.L_x_109:
[----:B------:R-:W-:Y:S05]  /*4300*/  BSYNC B1 ;  /* 0x0000000000017941 */ /* 0x000fea0003800000 */
.L_x_108:
        /* <DEDUP_REMOVED lines=9> */
.L_x_111:
[----:B------:R-:W-:Y:S05]  /*43a0*/  BSYNC B1 ;  /* 0x0000000000017941 */ /* 0x000fea0003800000 */
.L_x_110:
        /* <DEDUP_REMOVED lines=9> */
.L_x_113:
[----:B------:R-:W-:Y:S05]  /*4440*/  BSYNC B1 ;  /* 0x0000000000017941 */ /* 0x000fea0003800000 */
.L_x_112:
        /* <DEDUP_REMOVED lines=10> */
.L_x_115:
[----:B------:R-:W-:Y:S05]  /*44f0*/  BSYNC B1 ;  /* 0x0000000000017941 */ /* 0x000fea0003800000 */
.L_x_114:
        /* <DEDUP_REMOVED lines=10> */
.L_x_117:
[----:B------:R-:W-:Y:S05]  /*45a0*/  BSYNC B1 ;  /* 0x0000000000017941 */ /* 0x000fea0003800000 */
.L_x_116:
        /* <DEDUP_REMOVED lines=9> */
.L_x_119:
[----:B------:R-:W-:Y:S05]  /*4640*/  BSYNC B1 ;  /* 0x0000000000017941 */ /* 0x000fea0003800000 */
.L_x_118:
        /* <DEDUP_REMOVED lines=9> */
.L_x_121:
[----:B------:R-:W-:Y:S05]  /*46e0*/  BSYNC B1 ;  /* 0x0000000000017941 */ /* 0x000fea0003800000 */
.L_x_120:
        /* <DEDUP_REMOVED lines=10> */
.L_x_123:
[----:B------:R-:W-:Y:S05]  /*4790*/  BSYNC B1 ;  /* 0x0000000000017941 */ /* 0x000fea0003800000 */
.L_x_122:
        /* <DEDUP_REMOVED lines=10> */
.L_x_125:
[----:B------:R-:W-:Y:S05]  /*4840*/  BSYNC B1 ;  /* 0x0000000000017941 */ /* 0x000fea0003800000 */
.L_x_124:
        /* <DEDUP_REMOVED lines=9> */
.L_x_127:
[----:B------:R-:W-:Y:S05]  /*48e0*/  BSYNC B1 ;  /* 0x0000000000017941 */ /* 0x000fea0003800000 */
.L_x_126:
        /* <DEDUP_REMOVED lines=9> */
.L_x_129:
[----:B------:R-:W-:Y:S05]  /*4980*/  BSYNC B1 ;  /* 0x0000000000017941 */ /* 0x000fea0003800000 */
.L_x_128:
        /* <DEDUP_REMOVED lines=10> */
.L_x_131:
[----:B------:R-:W-:Y:S05]  /*4a30*/  BSYNC B1 ;  /* 0x0000000000017941 */ /* 0x000fea0003800000 */
.L_x_130:
        /* <DEDUP_REMOVED lines=10> */
.L_x_133:
[----:B------:R-:W-:Y:S05]  /*4ae0*/  BSYNC B1 ;  /* 0x0000000000017941 */ /* 0x000fea0003800000 */
.L_x_132:
        /* <DEDUP_REMOVED lines=9> */
.L_x_135:
[----:B------:R-:W-:Y:S05]  /*4b80*/  BSYNC B1 ;  /* 0x0000000000017941 */ /* 0x000fea0003800000 */
.L_x_134:
        /* <DEDUP_REMOVED lines=9> */
.L_x_137:
[----:B------:R-:W-:Y:S05]  /*4c20*/  BSYNC B1 ;  /* 0x0000000000017941 */ /* 0x000fea0003800000 */
.L_x_136:
        /* <DEDUP_REMOVED lines=10> */
.L_x_139:
[----:B------:R-:W-:Y:S05]  /*4cd0*/  BSYNC B1 ;  /* 0x0000000000017941 */ /* 0x000fea0003800000 */
.L_x_138:
        /* <DEDUP_REMOVED lines=10> */
.L_x_141:
[----:B------:R-:W-:Y:S05]  /*4d80*/  BSYNC B1 ;  /* 0x0000000000017941 */ /* 0x000fea0003800000 */
.L_x_140:
        /* <DEDUP_REMOVED lines=9> */
.L_x_143:
[----:B------:R-:W-:Y:S05]  /*4e20*/  BSYNC B1 ;  /* 0x0000000000017941 */ /* 0x000fea0003800000 */
.L_x_142:
        /* <DEDUP_REMOVED lines=9> */
.L_x_145:
[----:B------:R-:W-:Y:S05]  /*4ec0*/  BSYNC B1 ;  /* 0x0000000000017941 */ /* 0x000fea0003800000 */
.L_x_144:
        /* <DEDUP_REMOVED lines=10> */
.L_x_147:
[----:B------:R-:W-:Y:S05]  /*4f70*/  BSYNC B1 ;  /* 0x0000000000017941 */ /* 0x000fea0003800000 */
.L_x_146:
        /* <DEDUP_REMOVED lines=10> */
.L_x_149:
[----:B------:R-:W-:Y:S05]  /*5020*/  BSYNC B1 ;  /* 0x0000000000017941 */ /* 0x000fea0003800000 */
.L_x_148:
        /* <DEDUP_REMOVED lines=9> */
.L_x_151:
[----:B------:R-:W-:Y:S05]  /*50c0*/  BSYNC B1 ;  /* 0x0000000000017941 */ /* 0x000fea0003800000 */
.L_x_150:
        /* <DEDUP_REMOVED lines=9> */
.L_x_153:
[----:B------:R-:W-:Y:S05]  /*5160*/  BSYNC B1 ;  /* 0x0000000000017941 */ /* 0x000fea0003800000 */
.L_x_152:
        /* <DEDUP_REMOVED lines=10> */
.L_x_155:
[----:B------:R-:W-:Y:S05]  /*5210*/  BSYNC B1 ;  /* 0x0000000000017941 */ /* 0x000fea0003800000 */
.L_x_154:
        /* <DEDUP_REMOVED lines=10> */
.L_x_157:
[----:B------:R-:W-:Y:S05]  /*52c0*/  BSYNC B1 ;  /* 0x0000000000017941 */ /* 0x000fea0003800000 */
.L_x_156:
[----:B0---45:R-:W-:Y:S01]  /*52d0*/  HADD2.F32 R4, -RZ, R18.H0_H0 ;  /* 0x20000012ff047230 */ /* 0x031fe20000004100 */
        /* <DEDUP_REMOVED lines=8> */
.L_x_159:
[----:B------:R-:W-:Y:S05]  /*5360*/  BSYNC B1 ;  /* 0x0000000000017941 */ /* 0x000fea0003800000 */
.L_x_158:
[----:B0----5:R-:W-:Y:S01]  /*5370*/  HADD2.F32 R4, -RZ, R18.H0_H0 ;  /* 0x20000012ff047230 */ /* 0x021fe20000004100 */
[----:B------:R-:W-:Y:S01]  /*5380*/  ISETP.GT.AND P0, PT, R0, 0x8, P0 ;  /* 0x000000080000780c */ /* 0x000fe20000704270 */
[----:B------:R-:W-:Y:S01]  /*5390*/  @P1 IMAD.MOV.U32 R5, RZ, RZ, R11 ;  /* 0x000000ffff051224 */ /* 0x000fe200078e000b */
[----:B------:R-:W-:Y:S02]  /*53a0*/  BSSY B1, `(.L_x_160) ;  /* 0x0000008000017945 */ /* 0x000fe40003800000 */
[----:B------:R-:W-:Y:S01]  /*53b0*/  FMUL R3, R4, R91 ;  /* 0x0000005b04037220 */ /* 0x000fe20000400000 */
[----:B------:R-:W-:-:S03]  /*53c0*/  @P1 IMAD.MOV.U32 R4, RZ, RZ, R10 ;  /* 0x000000ffff041224 */ /* 0x000fc600078e000a */
[----:B------:R-:W-:-:S05]  /*53d0*/  FFMA R3, R86, R90, R3 ;  /* 0x0000005a56037223 */ /* 0x000fca0000000003 */
[----:B------:R-:W-:-:S05]  /*53e0*/  F2FP.F16.F32.PACK_AB R3, RZ, R3 ;  /* 0x00000003ff03723e */ /* 0x000fca00000000ff */
[----:B------:R0:W-:Y:S01]  /*53f0*/  @P1 STG.E.U16 desc[UR36][R4.64+0xf0], R3 ;  /* 0x0000f00304001986 */ /* 0x0001e2000c101524 */
[----:B------:R-:W-:Y:S05]  /*5400*/  @!P0 BRA `(.L_x_161) ;  /* 0x0000000000048947 */ /* 0x000fea0003800000 */
[----:B------:R0:W5:Y:S02]  /*5410*/  LDG.E.LTC128B.U16 R18, desc[UR36][R6.64+0xf2] ;  /* 0x0000f22406127981 */ /* 0x000164000c1e1520 */
.L_x_161:
[----:B------:R-:W-:Y:S05]  /*5420*/  BSYNC B1 ;  /* 0x0000000000017941 */ /* 0x000fea0003800000 */
.L_x_160:
[----:B------:R-:W-:Y:S05]  /*5430*/  @!P0 BRA `(.L_x_162) ;  /* 0x0000001000b08947 */ /* 0x000fea0003800000 */
[----:B-----5:R-:W-:-:S05]  /*5440*/  HADD2.F32 R18, -RZ, R18.H0_H0 ;  /* 0x20000012ff127230 */ /* 0x020fca0000004100 */
[----:B------:R-:W-:-:S04]  /*5450*/  FMUL R18, R18, R91 ;  /* 0x0000005b12127220 */ /* 0x000fc80000400000 */
[----:B------:R-:W-:-:S05]  /*5460*/  FFMA R18, R87, R90, R18 ;  /* 0x0000005a57127223 */ /* 0x000fca0000000012 */
[----:B------:R-:W-:-:S05]  /*5470*/  F2FP.F16.F32.PACK_AB R18, RZ, R18 ;  /* 0x00000012ff12723e */ /* 0x000fca00000000ff */
[----:B------:R0:W-:Y:S01]  /*5480*/  STG.E.U16 desc[UR36][R10.64+0xf2], R18 ;  /* 0x0000f2120a007986 */ /* 0x0001e2000c101524 */
[----:B------:R-:W-:Y:S05]  /*5490*/  BRA `(.L_x_162) ;  /* 0x0000001000987947 */ /* 0x000fea0003800000 */
.L_x_37:
[----:B------:R-:W-:Y:S01]  /*54a0*/  ISETP.GT.AND P3, PT, R3, 0x1, PT ;  /* 0x000000010300780c */ /* 0x000fe20003f64270 */
[----:B------:R-:W-:Y:S01]  /*54b0*/  ULDC.64 UR4, c[0x0][0x5c0] ;  /* 0x0001700000047ab9 */ /* 0x000fe20000000a00 */
[-C--:B------:R-:W-:Y:S01]  /*54c0*/  FMUL R24, R24, R90.reuse ;  /* 0x0000005a18187220 */ /* 0x080fe20000400000 */
[----:B------:R-:W-:Y:S01]  /*54d0*/  LEA R4, P4, R106, UR4, 0x1 ;  /* 0x000000046a047c11 */ /* 0x000fe2000f8808ff */
[-C--:B------:R-:W-:Y:S01]  /*54e0*/  FMUL R25, R25, R90.reuse ;  /* 0x0000005a19197220 */ /* 0x080fe20000400000 */
[----:B------:R-:W-:Y:S01]  /*54f0*/  ISETP.GT.AND P0, PT, R0, RZ, P3 ;  /* 0x000000ff0000720c */ /* 0x000fe20001f04270 */
[----:B------:R-:W-:Y:S01]  /*5500*/  FMUL R26, R26, R90 ;  /* 0x0000005a1a1a7220 */ /* 0x000fe20000400000 */
[----:B------:R-:W-:Y:S01]  /*5510*/  F2FP.F16.F32.PACK_AB R24, RZ, R24 ;  /* 0x00000018ff18723e */ /* 0x000fe200000000ff */
[-C--:B------:R-:W-:Y:S01]  /*5520*/  FMUL R27, R27, R90.reuse ;  /* 0x0000005a1b1b7220 */ /* 0x080fe20000400000 */
[----:B------:R-:W-:Y:S01]  /*5530*/  LEA.HI.X R5, R106, UR5, R115, 0x1, P4 ;  /* 0x000000056a057c11 */ /* 0x000fe2000a0f0c73 */
[-C--:B------:R-:W-:Y:S01]  /*5540*/  FMUL R28, R28, R90.reuse ;  /* 0x0000005a1c1c7220 */ /* 0x080fe20000400000 */
[----:B------:R-:W-:Y:S01]  /*5550*/  F2FP.F16.F32.PACK_AB R25, RZ, R25 ;  /* 0x00000019ff19723e */ /* 0x000fe200000000ff */
[-C--:B------:R-:W-:Y:S01]  /*5560*/  FMUL R29, R29, R90.reuse ;  /* 0x0000005a1d1d7220 */ /* 0x080fe20000400000 */
[----:B------:R-:W-:Y:S01]  /*5570*/  ISETP.GT.AND P2, PT, R0, 0x8, P2 ;  /* 0x000000080000780c */ /* 0x000fe20001744270 */
[----:B------:R-:W-:Y:S01]  /*5580*/  @P1 STG.E.U16 desc[UR36][R4.64], R24 ;  /* 0x0000001804001986 */ /* 0x000fe2000c101524 */
[----:B------:R-:W-:Y:S01]  /*5590*/  ISETP.GT.AND P1, PT, R3, 0x8, PT ;  /* 0x000000080300780c */ /* 0x000fe20003f24270 */
[----:B------:R-:W-:Y:S01]  /*55a0*/  FMUL R30, R30, R90 ;  /* 0x0000005a1e1e7220 */ /* 0x000fe20000400000 */
[C---:B------:R-:W-:Y:S01]  /*55b0*/  SHF.L.U64.HI R7, R96.reuse, 0x1, R97 ;  /* 0x0000000160077819 */ /* 0x040fe20000010261 */
[----:B------:R-:W-:Y:S01]  /*55c0*/  @P0 STG.E.U16 desc[UR36][R4.64+0x2], R25 ;  /* 0x0000021904000986 */ /* 0x000fe2000c101524 */
[----:B------:R-:W-:Y:S01]  /*55d0*/  LEA R6, P5, R96, R4, 0x1 ;  /* 0x0000000460067211 */ /* 0x000fe200078a08ff */
[-C--:B------:R-:W-:Y:S01]  /*55e0*/  FMUL R31, R31, R90.reuse ;  /* 0x0000005a1f1f7220 */ /* 0x080fe20000400000 */
[----:B------:R-:W-:Y:S01]  /*55f0*/  ISETP.GT.AND P3, PT, R0, 0x8, P3 ;  /* 0x000000080000780c */ /* 0x000fe20001f64270 */
[-C--:B------:R-:W-:Y:S01]  /*5600*/  FMUL R32, R32, R90.reuse ;  /* 0x0000005a20207220 */ /* 0x080fe20000400000 */
[----:B------:R-:W-:Y:S01]  /*5610*/  ISETP.GT.AND P0, PT, R3, 0x9, PT ;  /* 0x000000090300780c */ /* 0x000fe20003f04270 */
[----:B------:R-:W-:Y:S01]  /*5620*/  IMAD.X R7, R7, 0x1, R5, P5 ;  /* 0x0000000107077824 */ /* 0x000fe200028e0605 */
[----:B------:R-:W-:Y:S01]  /*5630*/  ISETP.GT.AND P4, PT, R0, RZ, P1 ;  /* 0x000000ff0000720c */ /* 0x000fe20000f84270 */
[----:B------:R-:W-:Y:S01]  /*5640*/  FMUL R33, R33, R90 ;  /* 0x0000005a21217220 */ /* 0x000fe20000400000 */
[----:B------:R-:W-:Y:S01]  /*5650*/  F2FP.F16.F32.PACK_AB R26, RZ, R26 ;  /* 0x0000001aff1a723e */ /* 0x000fe200000000ff */
[-C--:B------:R-:W-:Y:S01]  /*5660*/  FMUL R34, R34, R90.reuse ;  /* 0x0000005a22227220 */ /* 0x080fe20000400000 */
[----:B------:R-:W-:Y:S01]  /*5670*/  ISETP.GT.AND P5, PT, R0, RZ, P0 ;  /* 0x000000ff0000720c */ /* 0x000fe200007a4270 */
[----:B------:R-:W-:Y:S01]  /*5680*/  FMUL R35, R35, R90 ;  /* 0x0000005a23237220 */ /* 0x000fe20000400000 */
[----:B------:R-:W-:Y:S01]  /*5690*/  F2FP.F16.F32.PACK_AB R27, RZ, R27 ;  /* 0x0000001bff1b723e */ /* 0x000fe200000000ff */
[----:B------:R-:W-:Y:S01]  /*56a0*/  @P2 STG.E.U16 desc[UR36][R6.64], R26 ;  /* 0x0000001a06002986 */ /* 0x000fe2000c101524 */
[----:B------:R-:W-:Y:S01]  /*56b0*/  F2FP.F16.F32.PACK_AB R28, RZ, R28 ;  /* 0x0000001cff1c723e */ /* 0x000fe200000000ff */
[-C--:B------:R-:W-:Y:S01]  /*56c0*/  FMUL R36, R36, R90.reuse ;  /* 0x0000005a24247220 */ /* 0x080fe20000400000 */
[C---:B------:R-:W-:Y:S01]  /*56d0*/  ISETP.GT.AND P2, PT, R0.reuse, 0x8, P1 ;  /* 0x000000080000780c */ /* 0x040fe20000f44270 */
[----:B------:R-:W-:Y:S01]  /*56e0*/  @P3 STG.E.U16 desc[UR36][R6.64+0x2], R27 ;  /* 0x0000021b06003986 */ /* 0x000fe2000c101524 */
[----:B------:R-:W-:Y:S01]  /*56f0*/  ISETP.GT.AND P1, PT, R3, 0x10, PT ;  /* 0x000000100300780c */ /* 0x000fe20003f24270 */
[-C--:B------:R-:W-:Y:S01]  /*5700*/  FMUL R37, R37, R90.reuse ;  /* 0x0000005a25257220 */ /* 0x080fe20000400000 */
[----:B------:R-:W-:Y:S01]  /*5710*/  F2FP.F16.F32.PACK_AB R29, RZ, R29 ;  /* 0x0000001dff1d723e */ /* 0x000fe200000000ff */
[----:B------:R-:W-:Y:S01]  /*5720*/  @P4 STG.E.U16 desc[UR36][R4.64+0x10], R28 ;  /* 0x0000101c04004986 */ /* 0x000fe2000c101524 */
[----:B------:R-:W-:Y:S01]  /*5730*/  ISETP.GT.AND P3, PT, R0, 0x8, P0 ;  /* 0x000000080000780c */ /* 0x000fe20000764270 */
[-C--:B------:R-:W-:Y:S01]  /*5740*/  FMUL R38, R38, R90.reuse ;  /* 0x0000005a26267220 */ /* 0x080fe20000400000 */
[----:B------:R-:W-:Y:S01]  /*5750*/  ISETP.GT.AND P0, PT, R3, 0x11, PT ;  /* 0x000000110300780c */ /* 0x000fe20003f04270 */
[----:B------:R-:W-:Y:S01]  /*5760*/  @P5 STG.E.U16 desc[UR36][R4.64+0x12], R29 ;  /* 0x0000121d04005986 */ /* 0x000fe2000c101524 */
        /* <DEDUP_REMOVED lines=162> */
[----:B------:R-:W-:-:S02]  /*6190*/  F2FP.F16.F32.PACK_AB R62, RZ, R62 ;  /* 0x0000003eff3e723e */ /* 0x000fc400000000ff */
[C---:B------:R-:W-:Y:S02]  /*61a0*/  ISETP.GT.AND P5, PT, R0.reuse, RZ, P0 ;  /* 0x000000ff0000720c */ /* 0x040fe400007a4270 */
[----:B------:R-:W-:Y:S01]  /*61b0*/  F2FP.F16.F32.PACK_AB R63, RZ, R63 ;  /* 0x0000003fff3f723e */ /* 0x000fe200000000ff */
[----:B------:R-:W-:Y:S01]  /*61c0*/  @P2 STG.E.U16 desc[UR36][R6.64+0x90], R62 ;  /* 0x0000903e06002986 */ /* 0x000fe2000c101524 */
[----:B------:R-:W-:Y:S02]  /*61d0*/  F2FP.F16.F32.PACK_AB R64, RZ, R64 ;  /* 0x00000040ff40723e */ /* 0x000fe400000000ff */
[C---:B------:R-:W-:Y:S01]  /*61e0*/  ISETP.GT.AND P2, PT, R0.reuse, 0x8, P1 ;  /* 0x000000080000780c */ /* 0x040fe20000f44270 */
[----:B------:R-:W-:Y:S01]  /*61f0*/  @P3 STG.E.U16 desc[UR36][R6.64+0x92], R63 ;  /* 0x0000923f06003986 */ /* 0x000fe2000c101524 */
[----:B------:R-:W-:Y:S02]  /*6200*/  ISETP.GT.AND P1, PT, R3, 0x58, PT ;  /* 0x000000580300780c */ /* 0x000fe40003f24270 */
[----:B------:R-:W-:Y:S01]  /*6210*/  F2FP.F16.F32.PACK_AB R65, RZ, R65 ;  /* 0x00000041ff41723e */ /* 0x000fe200000000ff */
[----:B------:R-:W-:Y:S01]  /*6220*/  @P4 STG.E.U16 desc[UR36][R4.64+0xa0], R64 ;  /* 0x0000a04004004986 */ /* 0x000fe2000c101524 */
[----:B------:R-:W-:-:S02]  /*6230*/  ISETP.GT.AND P3, PT, R0, 0x8, P0 ;  /* 0x000000080000780c */ /* 0x000fc40000764270 */
[----:B------:R-:W-:Y:S01]  /*6240*/  ISETP.GT.AND P0, PT, R3, 0x59, PT ;  /* 0x000000590300780c */ /* 0x000fe20003f04270 */
[----:B------:R-:W-:Y:S01]  /*6250*/  @P5 STG.E.U16 desc[UR36][R4.64+0xa2], R65 ;  /* 0x0000a24104005986 */ /* 0x000fe2000c101524 */
[C---:B------:R-:W-:Y:S02]  /*6260*/  ISETP.GT.AND P4, PT, R0.reuse, RZ, P1 ;  /* 0x000000ff0000720c */ /* 0x040fe40000f84270 */
[----:B------:R-:W-:Y:S02]  /*6270*/  F2FP.F16.F32.PACK_AB R66, RZ, R66 ;  /* 0x00000042ff42723e */ /* 0x000fe400000000ff */
[----:B------:R-:W-:Y:S02]  /*6280*/  ISETP.GT.AND P5, PT, R0, RZ, P0 ;  /* 0x000000ff0000720c */ /* 0x000fe400007a4270 */
[----:B------:R-:W-:Y:S01]  /*6290*/  F2FP.F16.F32.PACK_AB R67, RZ, R67 ;  /* 0x00000043ff43723e */ /* 0x000fe200000000ff */
[----:B------:R-:W-:Y:S01]  /*62a0*/  @P2 STG.E.U16 desc[UR36][R6.64+0xa0], R66 ;  /* 0x0000a04206002986 */ /* 0x000fe2000c101524 */
[----:B------:R-:W-:-:S02]  /*62b0*/  F2FP.F16.F32.PACK_AB R68, RZ, R68 ;  /* 0x00000044ff44723e */ /* 0x000fc400000000ff */
[C---:B------:R-:W-:Y:S01]  /*62c0*/  ISETP.GT.AND P2, PT, R0.reuse, 0x8, P1 ;  /* 0x000000080000780c */ /* 0x040fe20000f44270 */
[----:B------:R-:W-:Y:S01]  /*62d0*/  @P3 STG.E.U16 desc[UR36][R6.64+0xa2], R67 ;  /* 0x0000a24306003986 */ /* 0x000fe2000c101524 */
[C---:B------:R-:W-:Y:S02]  /*62e0*/  ISETP.GT.AND P1, PT, R3.reuse, 0x60, PT ;  /* 0x000000600300780c */ /* 0x040fe40003f24270 */
[----:B------:R-:W-:Y:S01]  /*62f0*/  F2FP.F16.F32.PACK_AB R69, RZ, R69 ;  /* 0x00000045ff45723e */ /* 0x000fe200000000ff */
[----:B------:R-:W-:Y:S01]  /*6300*/  @P4 STG.E.U16 desc[UR36][R4.64+0xb0], R68 ;  /* 0x0000b04404004986 */ /* 0x000fe2000c101524 */
[C---:B------:R-:W-:Y:S02]  /*6310*/  ISETP.GT.AND P3, PT, R0.reuse, 0x8, P0 ;  /* 0x000000080000780c */ /* 0x040fe40000764270 */
[----:B------:R-:W-:Y:S01]  /*6320*/  ISETP.GT.AND P0, PT, R3, 0x61, PT ;  /* 0x000000610300780c */ /* 0x000fe20003f04270 */
[----:B------:R-:W-:Y:S01]  /*6330*/  @P5 STG.E.U16 desc[UR36][R4.64+0xb2], R69 ;  /* 0x0000b24504005986 */ /* 0x000fe2000c101524 */
[----:B------:R-:W-:-:S02]  /*6340*/  ISETP.GT.AND P4, PT, R0, RZ, P1 ;  /* 0x000000ff0000720c */ /* 0x000fc40000f84270 */
[C---:B------:R-:W-:Y:S02]  /*6350*/  ISETP.GT.AND P5, PT, R0.reuse, RZ, P0 ;  /* 0x000000ff0000720c */ /* 0x040fe400007a4270 */
[----:B------:R-:W-:Y:S02]  /*6360*/  F2FP.F16.F32.PACK_AB R70, RZ, R70 ;  /* 0x00000046ff46723e */ /* 0x000fe400000000ff */
[----:B------:R-:W-:Y:S02]  /*6370*/  F2FP.F16.F32.PACK_AB R71, RZ, R71 ;  /* 0x00000047ff47723e */ /* 0x000fe400000000ff */
[----:B------:R-:W-:Y:S01]  /*6380*/  F2FP.F16.F32.PACK_AB R72, RZ, R72 ;  /* 0x00000048ff48723e */ /* 0x000fe200000000ff */
[----:B------:R-:W-:Y:S01]  /*6390*/  @P2 STG.E.U16 desc[UR36][R6.64+0xb0], R70 ;  /* 0x0000b04606002986 */ /* 0x000fe2000c101524 */
[----:B------:R-:W-:Y:S02]  /*63a0*/  F2FP.F16.F32.PACK_AB R73, RZ, R73 ;  /* 0x00000049ff49723e */ /* 0x000fe400000000ff */
[C---:B------:R-:W-:Y:S01]  /*63b0*/  ISETP.GT.AND P1, PT, R0.reuse, 0x8, P1 ;  /* 0x000000080000780c */ /* 0x040fe20000f24270 */
[----:B------:R-:W-:Y:S01]  /*63c0*/  @P3 STG.E.U16 desc[UR36][R6.64+0xb2], R71 ;  /* 0x0000b24706003986 */ /* 0x000fe2000c101524 */
[----:B------:R-:W-:-:S02]  /*63d0*/  ISETP.GT.AND P2, PT, R0, 0x8, P0 ;  /* 0x000000080000780c */ /* 0x000fc40000744270 */
[----:B------:R-:W-:Y:S01]  /*63e0*/  F2FP.F16.F32.PACK_AB R74, RZ, R74 ;  /* 0x0000004aff4a723e */ /* 0x000fe200000000ff */
[----:B------:R-:W-:Y:S01]  /*63f0*/  @P4 STG.E.U16 desc[UR36][R4.64+0xc0], R72 ;  /* 0x0000c04804004986 */ /* 0x000fe2000c101524 */
[C---:B------:R-:W-:Y:S02]  /*6400*/  ISETP.GT.AND P4, PT, R3.reuse, 0x68, PT ;  /* 0x000000680300780c */ /* 0x040fe40003f84270 */
[----:B------:R-:W-:Y:S01]  /*6410*/  ISETP.GT.AND P0, PT, R3, 0x69, PT ;  /* 0x000000690300780c */ /* 0x000fe20003f04270 */
[----:B------:R-:W-:Y:S01]  /*6420*/  @P5 STG.E.U16 desc[UR36][R4.64+0xc2], R73 ;  /* 0x0000c24904005986 */ /* 0x000fe2000c101524 */
[----:B------:R-:W-:Y:S02]  /*6430*/  ISETP.GT.AND P5, PT, R0, RZ, P4 ;  /* 0x000000ff0000720c */ /* 0x000fe400027a4270 */
[----:B------:R-:W-:Y:S01]  /*6440*/  F2FP.F16.F32.PACK_AB R75, RZ, R75 ;  /* 0x0000004bff4b723e */ /* 0x000fe200000000ff */
[----:B------:R-:W-:Y:S01]  /*6450*/  @P1 STG.E.U16 desc[UR36][R6.64+0xc0], R74 ;  /* 0x0000c04a06001986 */ /* 0x000fe2000c101524 */
[----:B------:R-:W-:-:S02]  /*6460*/  F2FP.F16.F32.PACK_AB R76, RZ, R76 ;  /* 0x0000004cff4c723e */ /* 0x000fc400000000ff */
[C---:B------:R-:W-:Y:S01]  /*6470*/  ISETP.GT.AND P3, PT, R0.reuse, RZ, P0 ;  /* 0x000000ff0000720c */ /* 0x040fe20000764270 */
[----:B------:R-:W-:Y:S01]  /*6480*/  @P2 STG.E.U16 desc[UR36][R6.64+0xc2], R75 ;  /* 0x0000c24b06002986 */ /* 0x000fe2000c101524 */
[C---:B------:R-:W-:Y:S02]  /*6490*/  ISETP.GT.AND P4, PT, R0.reuse, 0x8, P4 ;  /* 0x000000080000780c */ /* 0x040fe40002784270 */
[----:B------:R-:W-:Y:S02]  /*64a0*/  F2FP.F16.F32.PACK_AB R77, RZ, R77 ;  /* 0x0000004dff4d723e */ /* 0x000fe400000000ff */
[----:B------:R-:W-:Y:S01]  /*64b0*/  F2FP.F16.F32.PACK_AB R78, RZ, R78 ;  /* 0x0000004eff4e723e */ /* 0x000fe200000000ff */
[----:B------:R-:W-:Y:S01]  /*64c0*/  @P5 STG.E.U16 desc[UR36][R4.64+0xd0], R76 ;  /* 0x0000d04c04005986 */ /* 0x000fe2000c101524 */
[----:B------:R-:W-:Y:S02]  /*64d0*/  ISETP.GT.AND P5, PT, R0, 0x8, P0 ;  /* 0x000000080000780c */ /* 0x000fe400007a4270 */
[----:B------:R-:W-:-:S02]  /*64e0*/  F2FP.F16.F32.PACK_AB R79, RZ, R79 ;  /* 0x0000004fff4f723e */ /* 0x000fc400000000ff */
[C---:B------:R-:W-:Y:S01]  /*64f0*/  ISETP.GT.AND P2, PT, R3.reuse, 0x71, PT ;  /* 0x000000710300780c */ /* 0x040fe20003f44270 */
[----:B------:R-:W-:Y:S01]  /*6500*/  @P3 STG.E.U16 desc[UR36][R4.64+0xd2], R77 ;  /* 0x0000d24d04003986 */ /* 0x000fe2000c101524 */
[----:B------:R-:W-:Y:S02]  /*6510*/  ISETP.GT.AND P3, PT, R3, 0x70, PT ;  /* 0x000000700300780c */ /* 0x000fe40003f64270 */
[----:B------:R-:W-:Y:S01]  /*6520*/  F2FP.F16.F32.PACK_AB R80, RZ, R80 ;  /* 0x00000050ff50723e */ /* 0x000fe200000000ff */
[----:B------:R-:W-:Y:S01]  /*6530*/  @P4 STG.E.U16 desc[UR36][R6.64+0xd0], R78 ;  /* 0x0000d04e06004986 */ /* 0x000fe2000c101524 */
[C---:B------:R-:W-:Y:S02]  /*6540*/  ISETP.GT.AND P4, PT, R0.reuse, RZ, P2 ;  /* 0x000000ff0000720c */ /* 0x040fe40001784270 */
[----:B------:R-:W-:Y:S01]  /*6550*/  F2FP.F16.F32.PACK_AB R81, RZ, R81 ;  /* 0x00000051ff51723e */ /* 0x000fe200000000ff */
[----:B------:R-:W-:Y:S01]  /*6560*/  @P5 STG.E.U16 desc[UR36][R6.64+0xd2], R79 ;  /* 0x0000d24f06005986 */ /* 0x000fe2000c101524 */
[----:B------:R-:W-:-:S02]  /*6570*/  ISETP.GT.AND P5, PT, R0, RZ, P3 ;  /* 0x000000ff0000720c */ /* 0x000fc40001fa4270 */
[C---:B------:R-:W-:Y:S02]  /*6580*/  ISETP.GT.AND P1, PT, R3.reuse, 0x78, PT ;  /* 0x000000780300780c */ /* 0x040fe40003f24270 */
[----:B------:R-:W-:Y:S02]  /*6590*/  ISETP.GT.AND P0, PT, R3, 0x79, PT ;  /* 0x000000790300780c */ /* 0x000fe40003f04270 */
[C---:B------:R-:W-:Y:S02]  /*65a0*/  ISETP.GT.AND P3, PT, R0.reuse, 0x8, P3 ;  /* 0x000000080000780c */ /* 0x040fe40001f64270 */
[C---:B------:R-:W-:Y:S02]  /*65b0*/  ISETP.GT.AND P2, PT, R0.reuse, 0x8, P2 ;  /* 0x000000080000780c */ /* 0x040fe40001744270 */
[----:B------:R-:W-:Y:S02]  /*65c0*/  F2FP.F16.F32.PACK_AB R82, RZ, R82 ;  /* 0x00000052ff52723e */ /* 0x000fe400000000ff */
[----:B------:R-:W-:Y:S01]  /*65d0*/  F2FP.F16.F32.PACK_AB R83, RZ, R83 ;  /* 0x00000053ff53723e */ /* 0x000fe200000000ff */
[----:B------:R-:W-:Y:S01]  /*65e0*/  @P5 STG.E.U16 desc[UR36][R4.64+0xe0], R80 ;  /* 0x0000e05004005986 */ /* 0x000fe2000c101524 */
[----:B------:R-:W-:-:S02]  /*65f0*/  ISETP.GT.AND P5, PT, R0, RZ, P0 ;  /* 0x000000ff0000720c */ /* 0x000fc400007a4270 */
[C---:B------:R-:W-:Y:S01]  /*6600*/  ISETP.GT.AND P0, PT, R0.reuse, 0x8, P0 ;  /* 0x000000080000780c */ /* 0x040fe20000704270 */
[----:B------:R-:W-:Y:S01]  /*6610*/  @P4 STG.E.U16 desc[UR36][R4.64+0xe2], R81 ;  /* 0x0000e25104004986 */ /* 0x000fe2000c101524 */
[C---:B------:R-:W-:Y:S02]  /*6620*/  ISETP.GT.AND P4, PT, R0.reuse, RZ, P1 ;  /* 0x000000ff0000720c */ /* 0x040fe40000f84270 */
[----:B------:R-:W-:Y:S01]  /*6630*/  ISETP.GT.AND P1, PT, R0, 0x8, P1 ;  /* 0x000000080000780c */ /* 0x000fe20000f24270 */
[----:B------:R-:W-:Y:S01]  /*6640*/  @P3 STG.E.U16 desc[UR36][R6.64+0xe0], R82 ;  /* 0x0000e05206003986 */ /* 0x000fe2000c101524 */
[----:B------:R-:W-:Y:S02]  /*6650*/  F2FP.F16.F32.PACK_AB R84, RZ, R84 ;  /* 0x00000054ff54723e */ /* 0x000fe400000000ff */
[----:B------:R-:W-:Y:S01]  /*6660*/  F2FP.F16.F32.PACK_AB R85, RZ, R85 ;  /* 0x00000055ff55723e */ /* 0x000fe200000000ff */
[----:B------:R-:W-:Y:S01]  /*6670*/  @P2 STG.E.U16 desc[UR36][R6.64+0xe2], R83 ;  /* 0x0000e25306002986 */ /* 0x000fe2000c101524 */
[----:B------:R-:W-:-:S02]  /*6680*/  F2FP.F16.F32.PACK_AB R86, RZ, R86 ;  /* 0x00000056ff56723e */ /* 0x000fc400000000ff */
[----:B------:R-:W-:-:S03]  /*6690*/  F2FP.F16.F32.PACK_AB R87, RZ, R87 ;  /* 0x00000057ff57723e */ /* 0x000fc600000000ff */
[----:B------:R-:W-:Y:S04]  /*66a0*/  @P4 STG.E.U16 desc[UR36][R4.64+0xf0], R84 ;  /* 0x0000f05404004986 */ /* 0x000fe8000c101524 */
[----:B------:R0:W-:Y:S02]  /*66b0*/  @P5 STG.E.U16 desc[UR36][R4.64+0xf2], R85 ;  /* 0x0000f25504005986 */ /* 0x0001e4000c101524 */
[----:B0-----:R-:W-:Y:S02]  /*66c0*/  @P1 IMAD.MOV.U32 R4, RZ, RZ, R6 ;  /* 0x000000ffff041224 */ /* 0x001fe400078e0006 */
[----:B------:R-:W-:-:S05]  /*66d0*/  @P1 IMAD.MOV.U32 R5, RZ, RZ, R7 ;  /* 0x000000ffff051224 */ /* 0x000fca00078e0007 */
[----:B------:R0:W-:Y:S04]  /*66e0*/  @P1 STG.E.U16 desc[UR36][R4.64+0xf0], R86 ;  /* 0x0000f05604001986 */ /* 0x0001e8000c101524 */
[----:B------:R0:W-:Y:S02]  /*66f0*/  @P0 STG.E.U16 desc[UR36][R6.64+0xf2], R87 ;  /* 0x0000f25706000986 */ /* 0x0001e4000c101524 */
.L_x_162:
[----:B------:R-:W-:Y:S05]  /*6700*/  BSYNC B0 ;  /* 0x0000000000007941 */ /* 0x000fea0003800000 */
.L_x_36:
[----:B0-----:R-:W2:Y:S01]  /*6710*/  LDL.64 R4, [R1] ;  /* 0x0000000001047983 */ /* 0x001ea20000100a00 */
[----:B------:R-:W-:Y:S01]  /*6720*/  ULDC.64 UR4, c[0x0][0x650] ;  /* 0x0001940000047ab9 */ /* 0x000fe20000000a00 */
[----:B------:R-:W-:Y:S02]  /*6730*/  IMAD.U32 R0, RZ, RZ, UR44 ;  /* 0x0000002cff007e24 */ /* 0x000fe4000f8e00ff */
[----:B------:R-:W-:Y:S02]  /*6740*/  IMAD.MOV.U32 R22, RZ, RZ, -0x1 ;  /* 0xffffffffff167424 */ /* 0x000fe400078e00ff */
[----:B------:R0:W-:Y:S01]  /*6750*/  SYNCS.ARRIVE.TRANS64.A1T0 RZ, [R0+UR46], RZ ;  /* 0x000000ff00ff79a7 */ /* 0x0001e2000810002e */
[----:B-----5:R-:W-:Y:S02]  /*6760*/  IMAD.MOV.U32 R18, RZ, RZ, -0x1 ;  /* 0xffffffffff127424 */ /* 0x020fe400078e00ff */
[----:B------:R-:W-:Y:S01]  /*6770*/  IMAD.MOV.U32 R19, RZ, RZ, -0x1 ;  /* 0xffffffffff137424 */ /* 0x000fe200078e00ff */
[----:B0-----:R-:W-:-:S02]  /*6780*/  PRMT R0, RZ, 0x7610, R0 ;  /* 0x00007610ff007816 */ /* 0x001fc40000000000 */
[----:B--2---:R-:W-:-:S05]  /*6790*/  LEA R16, P0, R4, R16, 0x1 ;  /* 0x0000001004107211 */ /* 0x004fca00078008ff */
[----:B------:R-:W-:Y:S01]  /*67a0*/  IMAD.X R17, R100, 0x1, R17, P0 ;  /* 0x0000000164117824 */ /* 0x000fe200000e0611 */
[----:B------:R-:W-:-:S04]  /*67b0*/  ISETP.GE.U32.AND P0, PT, R16, UR4, PT ;  /* 0x0000000410007c0c */ /* 0x000fc8000bf06070 */
[----:B------:R-:W-:-:S13]  /*67c0*/  ISETP.GE.U32.AND.EX P0, PT, R17, UR5, PT, P0 ;  /* 0x0000000511007c0c */ /* 0x000fda000bf06100 */
[----:B------:R-:W-:Y:S05]  /*67d0*/  @P0 BRA `(.L_x_163) ;  /* 0x00000004004c0947 */ /* 0x000fea0003800000 */
[----:B-1----:R-:W0:Y:S01]  /*67e0*/  LDC.64 R10, c[0x0][0x628] ;  /* 0x00018a00ff0a7b82 */ /* 0x002e220000000a00 */
[----:B------:R-:W1:Y:S01]  /*67f0*/  S2R R12, SR_CTAID.X ;  /* 0x00000000000c7919 */ /* 0x000e620000002500 */
[----:B------:R-:W-:Y:S02]  /*6800*/  IMAD.MOV.U32 R8, RZ, RZ, R16 ;  /* 0x000000ffff087224 */ /* 0x000fe400078e0010 */
[----:B------:R-:W-:Y:S01]  /*6810*/  IMAD.MOV.U32 R9, RZ, RZ, R17 ;  /* 0x000000ffff097224 */ /* 0x000fe200078e0011 */
[----:B------:R-:W2:Y:S03]  /*6820*/  S2R R18, SR_CTAID.Y ;  /* 0x0000000000127919 */ /* 0x000ea60000002600 */
[----:B------:R-:W1:Y:S08]  /*6830*/  LDC R0, c[0x0][0x630] ;  /* 0x00018c00ff007b82 */ /* 0x000e700000000800 */
[----:B------:R-:W1:Y:S01]  /*6840*/  LDC.64 R14, c[0x0][0x620] ;  /* 0x00018800ff0e7b82 */ /* 0x000e620000000a00 */
[----:B0-----:R-:W-:-:S04]  /*6850*/  ISETP.NE.U32.AND P0, PT, R10, RZ, PT ;  /* 0x000000ff0a00720c */ /* 0x001fc80003f05070 */
[----:B------:R-:W-:-:S13]  /*6860*/  ISETP.NE.AND.EX P0, PT, R11, RZ, PT, P0 ;  /* 0x000000ff0b00720c */ /* 0x000fda0003f05300 */
[----:B-12---:R-:W-:Y:S05]  /*6870*/  @!P0 BRA `(.L_x_164) ;  /* 0x0000000000288947 */ /* 0x006fea0003800000 */
[----:B------:R-:W0:Y:S02]  /*6880*/  LDC R3, c[0x0][0x634] ;  /* 0x00018d00ff037b82 */ /* 0x000e240000000800 */
[----:B0-----:R-:W-:-:S05]  /*6890*/  IADD3 R3, P0, R16, R3, RZ ;  /* 0x0000000310037210 */ /* 0x001fca0007f1e0ff */
[----:B------:R-:W-:-:S04]  /*68a0*/  IMAD.X R13, RZ, RZ, R17, P0 ;  /* 0x000000ffff0d7224 */ /* 0x000fc800000e0611 */
[----:B------:R-:W-:-:S04]  /*68b0*/  IMAD.WIDE.U32 R4, R13, R10, RZ ;  /* 0x0000000a0d047225 */ /* 0x000fc800078e00ff */
[----:B---34-:R-:W-:-:S04]  /*68c0*/  IMAD.WIDE.U32 R6, P0, R3, R11, R4 ;  /* 0x0000000b03067225 */ /* 0x018fc80007800004 */
[----:B------:R-:W-:-:S04]  /*68d0*/  IMAD.WIDE.U32 R4, R3, R10, RZ ;  /* 0x0000000a03047225 */ /* 0x000fc800078e00ff */
[----:B------:R-:W-:Y:S01]  /*68e0*/  IMAD.X R9, RZ, RZ, RZ, P0 ;  /* 0x000000ffff097224 */ /* 0x000fe200000e06ff */
[----:B------:R-:W-:Y:S01]  /*68f0*/  IADD3 RZ, P0, R5, R6, RZ ;  /* 0x0000000605ff7210 */ /* 0x000fe20007f1e0ff */
[----:B------:R-:W-:-:S04]  /*6900*/  IMAD.MOV.U32 R8, RZ, RZ, R7 ;  /* 0x000000ffff087224 */ /* 0x000fc800078e0007 */
[----:B------:R-:W-:-:S08]  /*6910*/  IMAD.WIDE.U32.X R8, R13, R11, R8, P0 ;  /* 0x0000000b0d087225 */ /* 0x000fd000000e0408 */
.L_x_164:
[-CC-:B------:R-:W-:Y:S01]  /*6920*/  SHF.R.U64 R19, R8, R0.reuse, R9.reuse ;  /* 0x0000000008137219 */ /* 0x180fe20000001209 */
[----:B------:R-:W0:Y:S01]  /*6930*/  LDC.64 R24, c[0x0][0x640] ;  /* 0x00019000ff187b82 */ /* 0x000e220000000a00 */
[----:B------:R-:W-:Y:S01]  /*6940*/  SHF.R.U32.HI R0, RZ, R0, R9 ;  /* 0x00000000ff007219 */ /* 0x000fe20000011609 */
[----:B------:R-:W-:Y:S01]  /*6950*/  ULDC UR4, c[0x0][0x150] ;  /* 0x0000540000047ab9 */ /* 0x000fe20000000800 */
[----:B------:R-:W-:Y:S02]  /*6960*/  IADD3 R3, P0, RZ, -R19, RZ ;  /* 0x80000013ff037210 */ /* 0x000fe40007f1e0ff */
[----:B---34-:R-:W-:-:S03]  /*6970*/  I2FP.F32.U32 R7, R12 ;  /* 0x0000000c00077245 */ /* 0x018fc60000201000 */
[----:B------:R-:W1:Y:S01]  /*6980*/  LDC R6, c[0x0][0x618] ;  /* 0x00018600ff067b82 */ /* 0x000e620000000800 */
[----:B------:R-:W-:Y:S02]  /*6990*/  IMAD.X R5, RZ, RZ, ~R0, P0 ;  /* 0x000000ffff057224 */ /* 0x000fe400000e0e00 */
[----:B------:R-:W-:Y:S01]  /*69a0*/  FMUL R7, R7, UR4 ;  /* 0x0000000407077c20 */ /* 0x000fe20008400000 */
[----:B------:R-:W-:Y:S01]  /*69b0*/  ULDC UR4, c[0x0][0x154] ;  /* 0x0000550000047ab9 */ /* 0x000fe20000000800 */
[-C--:B------:R-:W-:Y:S02]  /*69c0*/  IMAD R0, R5, R14.reuse, RZ ;  /* 0x0000000e05007224 */ /* 0x080fe400078e02ff */
[C---:B------:R-:W-:Y:S01]  /*69d0*/  IMAD.WIDE.U32 R4, R3.reuse, R14, R16 ;  /* 0x0000000e03047225 */ /* 0x040fe200078e0010 */
[----:B------:R-:W2:Y:S01]  /*69e0*/  LDC R8, c[0x0][0x608] ;  /* 0x00018200ff087b82 */ /* 0x000ea20000000800 */
[----:B------:R-:W3:Y:S02]  /*69f0*/  F2I.U32.TRUNC.NTZ R7, R7 ;  /* 0x0000000700077305 */ /* 0x000ee4000020f000 */
[----:B------:R-:W-:Y:S01]  /*6a00*/  IMAD R3, R3, R15, R0 ;  /* 0x0000000f03037224 */ /* 0x000fe200078e0200 */
[----:B------:R-:W-:-:S03]  /*6a10*/  I2FP.F32.U32 R0, R18 ;  /* 0x0000001200007245 */ /* 0x000fc60000201000 */
[----:B------:R-:W-:Y:S01]  /*6a20*/  IMAD.IADD R3, R5, 0x1, R3 ;  /* 0x0000000105037824 */ /* 0x000fe200078e0203 */
[----:B------:R-:W4:Y:S01]  /*6a30*/  LDC R11, c[0x0][0x658] ;  /* 0x00019600ff0b7b82 */ /* 0x000f220000000800 */
[----:B0-----:R-:W-:-:S04]  /*6a40*/  ISETP.NE.U32.AND P0, PT, R24, RZ, PT ;  /* 0x000000ff1800720c */ /* 0x001fc80003f05070 */
[----:B------:R-:W-:-:S03]  /*6a50*/  ISETP.NE.AND.EX P0, PT, R25, RZ, PT, P0 ;  /* 0x000000ff1900720c */ /* 0x000fc60003f05300 */
[----:B------:R-:W0:Y:S01]  /*6a60*/  LDC R9, c[0x0][0x144] ;  /* 0x00005100ff097b82 */ /* 0x000e220000000800 */
[-C--:B-1----:R-:W-:Y:S01]  /*6a70*/  SHF.R.U64 R10, R4, R6.reuse, R3 ;  /* 0x00000006040a7219 */ /* 0x082fe20000001203 */
[----:B---3--:R-:W-:Y:S01]  /*6a80*/  IMAD.MOV R7, RZ, RZ, -R7 ;  /* 0x000000ffff077224 */ /* 0x008fe200078e0a07 */
[----:B------:R-:W-:Y:S01]  /*6a90*/  SHF.R.U32.HI R3, RZ, R6, R3 ;  /* 0x00000006ff037219 */ /* 0x000fe20000011603 */
[----:B------:R-:W-:-:S04]  /*6aa0*/  FMUL R6, R0, UR4 ;  /* 0x0000000400067c20 */ /* 0x000fc80008400000 */
[----:B------:R-:W1:Y:S01]  /*6ab0*/  LDC R21, c[0x0][0x148] ;  /* 0x00005200ff157b82 */ /* 0x000e620000000800 */
[----:B------:R3:W0:Y:S01]  /*6ac0*/  F2I.U32.TRUNC.NTZ R14, R6 ;  /* 0x00000006000e7305 */ /* 0x000622000020f000 */
[-CC-:B--2---:R-:W-:Y:S02]  /*6ad0*/  SHF.R.U64 R13, R10, R8.reuse, R3.reuse ;  /* 0x000000080a0d7219 */ /* 0x184fe40000001203 */
[----:B------:R-:W-:-:S04]  /*6ae0*/  SHF.R.U32.HI R0, RZ, R8, R3 ;  /* 0x00000008ff007219 */ /* 0x000fc80000011603 */
[----:B------:R-:W2:Y:S01]  /*6af0*/  LDC R20, c[0x0][0x648] ;  /* 0x00019200ff147b82 */ /* 0x000ea20000000800 */
[-CC-:B----4-:R-:W-:Y:S02]  /*6b00*/  SHF.R.U64 R15, R13, R11.reuse, R0.reuse ;  /* 0x0000000b0d0f7219 */ /* 0x190fe40000001200 */
[----:B------:R-:W-:-:S03]  /*6b10*/  SHF.R.U32.HI R5, RZ, R11, R0 ;  /* 0x0000000bff057219 */ /* 0x000fc60000011600 */
[----:B------:R-:W-:Y:S02]  /*6b20*/  IMAD.MOV.U32 R4, RZ, RZ, R15 ;  /* 0x000000ffff047224 */ /* 0x000fe400078e000f */
[----:B------:R-:W4:Y:S01]  /*6b30*/  LDC R26, c[0x0][0x638] ;  /* 0x00018e00ff1a7b82 */ /* 0x000f220000000800 */
[----:B0-----:R-:W-:-:S07]  /*6b40*/  IMAD R22, R9, R7, R12 ;  /* 0x0000000709167224 */ /* 0x001fce00078e020c */
[----:B------:R-:W0:Y:S08]  /*6b50*/  LDC R27, c[0x0][0x610] ;  /* 0x00018400ff1b7b82 */ /* 0x000e300000000800 */
[----:B------:R-:W0:Y:S01]  /*6b60*/  LDC R28, c[0x0][0x600] ;  /* 0x00018000ff1c7b82 */ /* 0x000e220000000800 */
[----:B-123--:R-:W-:Y:S05]  /*6b70*/  @!P0 BRA `(.L_x_165) ;  /* 0x0000000000288947 */ /* 0x00efea0003800000 */
[----:B------:R-:W1:Y:S02]  /*6b80*/  LDC R0, c[0x0][0x64c] ;  /* 0x00019300ff007b82 */ /* 0x000e640000000800 */
[----:B-1----:R-:W-:-:S05]  /*6b90*/  IADD3 R3, P0, R15, R0, RZ ;  /* 0x000000000f037210 */ /* 0x002fca0007f1e0ff */
        /* <DEDUP_REMOVED lines=8> */
.L_x_165:
[----:B------:R-:W-:Y:S01]  /*6c20*/  ISETP.NE.AND P0, PT, R2, 0x1, PT ;  /* 0x000000010200780c */ /* 0x000fe20003f05270 */
[----:B------:R-:W-:Y:S01]  /*6c30*/  IMAD.MOV R14, RZ, RZ, -R14 ;  /* 0x000000ffff0e7224 */ /* 0x000fe200078e0a0e */
[----:B------:R-:W-:Y:S02]  /*6c40*/  SHF.R.U64 R0, R4, R20, R5 ;  /* 0x0000001404007219 */ /* 0x000fe40000001205 */
[----:B------:R-:W-:Y:S02]  /*6c50*/  LOP3.LUT R3, R13, R102, RZ, 0xc0, !PT ;  /* 0x000000660d037212 */ /* 0x000fe400078ec0ff */
[----:B------:R-:W-:Y:S01]  /*6c60*/  LOP3.LUT R5, R10, R101, RZ, 0xc0, !PT ;  /* 0x000000650a057212 */ /* 0x000fe200078ec0ff */
[----:B------:R-:W-:Y:S02]  /*6c70*/  IMAD.MOV R4, RZ, RZ, -R0 ;  /* 0x000000ffff047224 */ /* 0x000fe400078e0a00 */
[----:B------:R-:W-:Y:S02]  /*6c80*/  IMAD R3, R98, R0, R3 ;  /* 0x0000000062037224 */ /* 0x000fe400078e0203 */
[----:B----4-:R-:W-:-:S02]  /*6c90*/  IMAD R0, R4, R26, R15 ;  /* 0x0000001a04007224 */ /* 0x010fc400078e020f */
[----:B------:R-:W-:Y:S02]  /*6ca0*/  @P0 IMAD R22, R21, R14, R18 ;  /* 0x0000000e15160224 */ /* 0x000fe400078e0212 */
[----:B------:R-:W-:Y:S02]  /*6cb0*/  IMAD.MOV.U32 R4, RZ, RZ, 0x1 ;  /* 0x00000001ff047424 */ /* 0x000fe400078e00ff */
[----:B0-----:R-:W-:Y:S02]  /*6cc0*/  IMAD R22, R3, R27, R22 ;  /* 0x0000001b03167224 */ /* 0x001fe400078e0216 */
[----:B------:R-:W-:Y:S01]  /*6cd0*/  IMAD R3, R0, R28, R5 ;  /* 0x0000001c00037224 */ /* 0x000fe200078e0205 */
[----:B------:R-:W-:-:S04]  /*6ce0*/  PRMT R0, R4, 0x7610, R0 ;  /* 0x0000761004007816 */ /* 0x000fc80000000000 */
[----:B------:R-:W-:Y:S02]  /*6cf0*/  SEL R18, R3, R22, !P0 ;  /* 0x0000001603127207 */ /* 0x000fe40004000000 */
[----:B------:R-:W-:-:S07]  /*6d00*/  SEL R22, R22, R3, !P0 ;  /* 0x0000000316167207 */ /* 0x000fce0004000000 */
.L_x_163:
[----:B------:R-:W-:Y:S01]  /*6d10*/  LOP3.LUT P0, RZ, R0, 0xff, RZ, 0xc0, !PT ;  /* 0x000000ff00ff7812 */ /* 0x000fe2000780c0ff */
[----:B------:R-:W-:Y:S01]  /*6d20*/  UIMAD.WIDE.U32 UR4, UR38, -0x33333333, URZ ;  /* 0xcccccccd260478a5 */ /* 0x000fe2000f8e003f */
[----:B------:R-:W-:-:S03]  /*6d30*/  LOP3.LUT R105, R105, 0x1, RZ, 0x3c, !PT ;  /* 0x0000000169697812 */ /* 0x000fc600078e3cff */
[----:B------:R-:W-:-:S04]  /*6d40*/  USHF.R.U32.HI UR4, URZ, 0x2, UR5 ;  /* 0x000000023f047899 */ /* 0x000fc80008011605 */
[----:B------:R-:W-:-:S04]  /*6d50*/  UIMAD UR38, UR4, -0x5, UR38 ;  /* 0xfffffffb042678a4 */ /* 0x000fc8000f8e0226 */
[----:B------:R-:W-:Y:S08]  /*6d60*/  @P0 BRA `(.L_x_166) ;  /* 0xffffffa8008c0947 */ /* 0x000ff0000383ffff */
[----:B------:R-:W-:Y:S05]  /*6d70*/  EXIT ;  /* 0x000000000000794d */ /* 0x000fea0003800000 */
.L_x_17:
[----:B------:R-:W-:-:S08]  /*6d80*/  ISETP.NE.AND P0, PT, R9, RZ, PT ;  /* 0x000000ff0900720c */ /* 0x000fd00003f05270 */
[----:B0-----:R-:W0:-:S00]  /*6d90*/  USETMAXREG.DEALLOC.CTAPOOL 0x28 ;  /* 0x00000028000079c8 */ /* 0x001e0000080e0500 */
[----:B------:R-:W-:Y:S05]  /*6da0*/  @P0 EXIT ;  /* 0x000000000000094d */ /* 0x000fea0003800000 */
[----:B0-----:R-:W-:Y:S01]  /*6db0*/  LOP3.LUT P0, RZ, R3, 0xff, RZ, 0xc0, !PT ;  /* 0x000000ff03ff7812 */ /* 0x001fe2000780c0ff */
[----:B------:R-:W-:Y:S02]  /*6dc0*/  IMAD.MOV.U32 R3, RZ, RZ, 0x1 ;  /* 0x00000001ff037424 */ /* 0x000fe400078e00ff */
[----:B------:R-:W-:-:S10]  /*6dd0*/  IMAD.MOV.U32 R8, RZ, RZ, RZ ;  /* 0x000000ffff087224 */ /* 0x000fd400078e00ff */
[----:B------:R-:W-:Y:S05]  /*6de0*/  @!P0 BRA `(.L_x_167) ;  /* 0x0000000c005c8947 */ /* 0x000fea0003800000 */
[----:B------:R-:W0:Y:S01]  /*6df0*/  S2R R10, SR_CgaCtaId ;  /* 0x00000000000a7919 */ /* 0x000e220000008800 */
[----:B------:R-:W-:Y:S01]  /*6e00*/  LOP3.LUT P0, RZ, R4, 0x1f, RZ, 0xc0, !PT ;  /* 0x0000001f04ff7812 */ /* 0x000fe2000780c0ff */
[----:B------:R-:W-:Y:S01]  /*6e10*/  ULDC UR5, c[0x0][0x658] ;  /* 0x0001960000057ab9 */ /* 0x000fe20000000800 */
[----:B------:R-:W-:Y:S01]  /*6e20*/  UMOV UR6, 0xffffffff ;  /* 0xffffffff00067882 */ /* 0x000fe20000000000 */
[----:B------:R-:W-:Y:S01]  /*6e30*/  BSSY B0, `(.L_x_167) ;  /* 0x00000d2000007945 */ /* 0x000fe20003800000 */
[----:B------:R-:W-:Y:S01]  /*6e40*/  USHF.L.U32 UR6, UR6, UR5, URZ ;  /* 0x0000000506067299 */ /* 0x000fe2000800063f */
[C---:B------:R-:W-:Y:S01]  /*6e50*/  ISETP.NE.AND P2, PT, R5.reuse, RZ, PT ;  /* 0x000000ff0500720c */ /* 0x040fe20003f45270 */
[----:B------:R-:W-:Y:S01]  /*6e60*/  IMAD.MOV.U32 R11, RZ, RZ, 0x1 ;  /* 0x00000001ff0b7424 */ /* 0x000fe200078e00ff */
[----:B------:R-:W-:Y:S01]  /*6e70*/  ISETP.NE.OR P0, PT, R5, RZ, !P0 ;  /* 0x000000ff0500720c */ /* 0x000fe20004705670 */
[----:B------:R-:W-:Y:S01]  /*6e80*/  IMAD.MOV.U32 R3, RZ, RZ, 0x1 ;  /* 0x00000001ff037424 */ /* 0x000fe200078e00ff */
[----:B------:R-:W-:Y:S01]  /*6e90*/  LOP3.LUT R9, R23, 0x2, RZ, 0xfc, !PT ;  /* 0x0000000217097812 */ /* 0x000fe200078efcff */
[----:B------:R-:W-:Y:S01]  /*6ea0*/  IMAD.MOV.U32 R8, RZ, RZ, RZ ;  /* 0x000000ffff087224 */ /* 0x000fe200078e00ff */
[----:B------:R-:W-:Y:S01]  /*6eb0*/  ULDC UR4, c[0x0][0x600] ;  /* 0x0001800000047ab9 */ /* 0x000fe20000000800 */
[----:B------:R-:W-:Y:S01]  /*6ec0*/  UMOV UR7, 0x1 ;  /* 0x0000000100077882 */ /* 0x000fe20000000000 */
[----:B------:R-:W-:-:S02]  /*6ed0*/  UIADD3 UR21, UR40, 0x1, URZ ;  /* 0x0000000128157890 */ /* 0x000fc4000fffe03f */
[----:B------:R-:W-:Y:S02]  /*6ee0*/  UIADD3 UR4, UR4, -0x1, URZ ;  /* 0xffffffff04047890 */ /* 0x000fe4000fffe03f */
[----:B------:R-:W-:Y:S02]  /*6ef0*/  USHF.L.U32 UR5, UR7, UR5, URZ ;  /* 0x0000000507057299 */ /* 0x000fe4000800063f */
[----:B------:R-:W-:Y:S01]  /*6f00*/  ULOP3.LUT UR13, URZ, UR6, URZ, 0x33, !UPT ;  /* 0x000000063f0d7292 */ /* 0x000fe2000f8e333f */
[----:B------:R-:W-:Y:S01]  /*6f10*/  ULDC.64 UR22, c[0x0][0x198] ;  /* 0x0000660000167ab9 */ /* 0x000fe20000000a00 */
[C---:B0-----:R-:W-:Y:S02]  /*6f20*/  IMAD.SHL.U32 R13, R10.reuse, 0x40, RZ ;  /* 0x000000400a0d7824 */ /* 0x041fe400078e00ff */
[----:B------:R-:W-:-:S03]  /*6f30*/  IMAD.SHL.U32 R10, R10, 0x1000, RZ ;  /* 0x000010000a0a7824 */ /* 0x000fc600078e00ff */
[----:B------:R-:W-:-:S07]  /*6f40*/  LOP3.LUT R13, R13, 0x40, RZ, 0xc0, !PT ;  /* 0x000000400d0d7812 */ /* 0x000fce00078ec0ff */
.L_x_179:
[----:B------:R-:W-:-:S03]  /*6f50*/  UMOV UR6, 0xffffffff ;  /* 0xffffffff00067882 */ /* 0x000fc60000000000 */
[----:B------:R-:W-:Y:S05]  /*6f60*/  BRA.DIV UR6, `(.L_x_168) ;  /* 0x00000012063c7947 */ /* 0x000fea000b800000 */
[----:B------:R-:W-:-:S13]  /*6f70*/  ELECT P6, URZ, PT ;  /* 0x00000000003f782f */ /* 0x000fda00038c0000 */
.L_x_193:
[----:B------:R-:W0:Y:S01]  /*6f80*/  LDC R4, c[0x0][0x28c] ;  /* 0x0000a300ff047b82 */ /* 0x000e220000000800 */
[----:B------:R-:W-:Y:S01]  /*6f90*/  BSSY B1, `(.L_x_169) ;  /* 0x0000046000017945 */ /* 0x000fe20003800000 */
[----:B0-----:R-:W-:-:S13]  /*6fa0*/  ISETP.LT.OR P6, PT, R4, 0x1, !P6 ;  /* 0x000000010400780c */ /* 0x001fda00077c1670 */
[----:B------:R-:W-:Y:S05]  /*6fb0*/  @P6 BRA `(.L_x_170) ;  /* 0x00000004000c6947 */ /* 0x000fea0003800000 */
[----:B------:R-:W-:Y:S02]  /*6fc0*/  IMAD.SHL.U32 R22, R22, 0x40, RZ ;  /* 0x0000004016167824 */ /* 0x000fe400078e00ff */
[----:B------:R-:W-:Y:S02]  /*6fd0*/  IMAD R18, R18, 0x80, R13 ;  /* 0x0000008012127824 */ /* 0x000fe400078e020d */
[----:B------:R-:W-:Y:S02]  /*6fe0*/  IMAD.MOV.U32 R14, RZ, RZ, RZ ;  /* 0x000000ffff0e7224 */ /* 0x000fe400078e00ff */
[----:B------:R-:W-:Y:S02]  /*6ff0*/  IMAD.U32 R20, RZ, RZ, UR21 ;  /* 0x00000015ff147e24 */ /* 0x000fe4000f8e00ff */
[----:B------:R-:W-:Y:S02]  /*7000*/  IMAD.MOV.U32 R4, RZ, RZ, R3 ;  /* 0x000000ffff047224 */ /* 0x000fe400078e0003 */
[----:B------:R-:W-:-:S07]  /*7010*/  IMAD.MOV.U32 R5, RZ, RZ, R8 ;  /* 0x000000ffff057224 */ /* 0x000fce00078e0008 */
.L_x_174:
[----:B------:R-:W0:Y:S01]  /*7020*/  S2R R7, SR_CgaCtaId ;  /* 0x0000000000077919 */ /* 0x000e220000008800 */
[----:B------:R-:W-:-:S04]  /*7030*/  MOV R6, 0x400 ;  /* 0x0000040000067802 */ /* 0x000fc80000000f00 */
[----:B0-----:R-:W-:Y:S02]  /*7040*/  LEA R12, R7, R6, 0x18 ;  /* 0x00000006070c7211 */ /* 0x001fe400078ec0ff */
[----:B------:R-:W-:Y:S01]  /*7050*/  SHF.L.U32 R6, R4, 0x1f, RZ ;  /* 0x0000001f04067819 */ /* 0x000fe200000006ff */
[----:B------:R-:W0:Y:S02]  /*7060*/  @!P2 LDC R7, c[0x0][0x500] ;  /* 0x00014000ff07ab82 */ /* 0x000e240000000800 */
[----:B------:R-:W-:-:S04]  /*7070*/  IMAD R15, R5, 0x8, R12 ;  /* 0x00000008050f7824 */ /* 0x000fc800078e020c */
[----:B------:R-:W1:Y:S02]  /*7080*/  SYNCS.PHASECHK.TRANS64.TRYWAIT P1, [R15+URZ+0x28], R6 ;  /* 0x000028060f0075a7 */ /* 0x000e64000802017f */
[----:B-1----:R-:W-:Y:S05]  /*7090*/  @!P1 BRA `(.L_x_171) ;  /* 0x0000001000109947 */ /* 0x002fea0003800000 */
.L_x_194:
[----:B-1----:R-:W-:Y:S01]  /*70a0*/  PRMT R6, R9, 0x9910, RZ ;  /* 0x0000991009067816 */ /* 0x002fe200000000ff */
[----:B0-----:R0:W-:Y:S03]  /*70b0*/  @!P2 SYNCS.ARRIVE.TRANS64 RZ, [R15+URZ], R7 ;  /* 0x000000070fffa9a7 */ /* 0x0011e6000800003f */
[----:B------:R-:W-:-:S13]  /*70c0*/  ISETP.NE.AND P1, PT, R6, 0x2, PT ;  /* 0x000000020600780c */ /* 0x000fda0003f25270 */
[----:B0-----:R-:W-:Y:S05]  /*70d0*/  @P1 BRA `(.L_x_172) ;  /* 0x0000000000041947 */ /* 0x001fea0003800000 */
[----:B------:R-:W-:Y:S01]  /*70e0*/  BPT.TRAP 0x1 ;  /* 0x000000040000795c */ /* 0x000fe20000300000 */
.L_x_172:
[----:B------:R-:W-:Y:S05]  /*70f0*/  @P0 BRA `(.L_x_173) ;  /* 0x0000000000040947 */ /* 0x000fea0003800000 */
[----:B------:R-:W-:Y:S01]  /*7100*/  BPT.TRAP 0x1 ;  /* 0x000000040000795c */ /* 0x000fe20000300000 */
.L_x_173:
[----:B------:R-:W-:Y:S01]  /*7110*/  IMAD.SHL.U32 R7, R5, 0x4000, RZ ;  /* 0x0000400005077824 */ /* 0x000fe200078e00ff */
[----:B------:R-:W-:Y:S01]  /*7120*/  R2UR UR34, R14 ;  /* 0x000000000e2272ca */ /* 0x000fe200000e0000 */
[----:B------:R-:W-:Y:S01]  /*7130*/  VIADD R20, R20, 0xffffffff ;  /* 0xffffffff14147836 */ /* 0x000fe20000000000 */
[----:B------:R-:W-:Y:S01]  /*7140*/  R2UR UR33, R15 ;  /* 0x000000000f2172ca */ /* 0x000fe200000e0000 */
[----:B------:R-:W-:Y:S01]  /*7150*/  IMAD.IADD R6, R12, 0x1, R7 ;  /* 0x000000010c067824 */ /* 0x000fe200078e0207 */
[----:B------:R-:W-:Y:S01]  /*7160*/  LOP3.LUT R7, R7, 0x1000, R10, 0xf8, !PT ;  /* 0x0000100007077812 */ /* 0x000fe200078ef80a */
[----:B------:R-:W-:Y:S01]  /*7170*/  UIADD3 UR6, UP0, UR22, 0xf0, URZ ;  /* 0x000000f016067890 */ /* 0x000fe2000ff1e03f */
[----:B------:R-:W-:Y:S01]  /*7180*/  R2UR UR36, R19 ;  /* 0x00000000132472ca */ /* 0x000fe200000e0000 */
[----:B------:R-:W-:Y:S01]  /*7190*/  UIADD3 UR30, UP1, UR22, 0x1f0, URZ ;  /* 0x000001f0161e7890 */ /* 0x000fe2000ff3e03f */
[----:B------:R-:W-:Y:S01]  /*71a0*/  R2UR UR24, R6 ;  /* 0x00000000061872ca */ /* 0x000fe200000e0000 */
[----:B------:R-:W-:Y:S01]  /*71b0*/  IMAD R7, R7, 0x2, R12 ;  /* 0x0000000207077824 */ /* 0x000fe200078e020c */
[----:B------:R-:W-:Y:S01]  /*71c0*/  R2UR UR35, R22 ;  /* 0x00000000162372ca */ /* 0x000fe200000e0000 */
[----:B------:R-:W-:Y:S01]  /*71d0*/  UIADD3.X UR7, URZ, UR23, URZ, UP0, !UPT ;  /* 0x000000173f077290 */ /* 0x000fe200087fe43f */
[----:B------:R-:W-:Y:S01]  /*71e0*/  R2UR UR19, R18 ;  /* 0x00000000121372ca */ /* 0x000fe200000e0000 */
[----:B------:R-:W-:Y:S01]  /*71f0*/  UIADD3 UR26, UR34, 0x40, URZ ;  /* 0x00000040221a7890 */ /* 0x000fe2000fffe03f */
[----:B------:R-:W-:Y:S01]  /*7200*/  R2UR UR8, R7 ;  /* 0x00000000070872ca */ /* 0x000fe200000e0000 */
[----:B------:R-:W-:Y:S01]  /*7210*/  UIADD3.X UR31, URZ, UR23, URZ, UP1, !UPT ;  /* 0x000000173f1f7290 */ /* 0x000fe20008ffe43f */
[----:B------:R-:W-:Y:S01]  /*7220*/  ISETP.GT.AND P3, PT, R20, 0x1, PT ;  /* 0x000000011400780c */ /* 0x000fe20003f64270 */
[----:B------:R-:W-:Y:S01]  /*7230*/  VIADD R5, R5, 0x1 ;  /* 0x0000000105057836 */ /* 0x000fe20000000000 */
[----:B------:R-:W-:Y:S01]  /*7240*/  UMOV UR14, 0x0 ;  /* 0x00000000000e7882 */ /* 0x000fe20000000000 */
[----:B------:R-:W-:Y:S01]  /*7250*/  UMOV UR15, 0x10000000 ;  /* 0x10000000000f7882 */ /* 0x000fe20000000000 */
[----:B------:R-:W-:Y:S01]  /*7260*/  UMOV UR25, UR33 ;  /* 0x0000002100197c82 */ /* 0x000fe20008000000 */
[----:B------:R-:W-:Y:S01]  /*7270*/  UIADD3 UR32, UR24, 0x180, URZ ;  /* 0x0000018018207890 */ /* 0x000fe2000fffe03f */
[----:B------:R-:W-:Y:S01]  /*7280*/  ISETP.NE.AND P1, PT, R5, 0x5, PT ;  /* 0x000000050500780c */ /* 0x000fe20003f25270 */
[----:B------:R-:W-:Y:S01]  /*7290*/  UIADD3 UR24, UR24, 0x2180, URZ ;  /* 0x0000218018187890 */ /* 0x000fe2000fffe03f */
[----:B------:R-:W-:Y:S01]  /*72a0*/  VIADD R14, R14, 0x80 ;  /* 0x000000800e0e7836 */ /* 0x000fe20000000000 */
[----:B------:R-:W-:Y:S01]  /*72b0*/  UMOV UR28, UR36 ;  /* 0x00000024001c7c82 */ /* 0x000fe20008000000 */
[----:B------:R-:W-:Y:S01]  /*72c0*/  UMOV UR27, UR35 ;  /* 0x00000023001b7c82 */ /* 0x000fe20008000000 */
[----:B------:R-:W-:Y:S01]  /*72d0*/  UIADD3 UR16, UR8, 0x14180, URZ ;  /* 0x0001418008107890 */ /* 0x000fe2000fffe03f */
[----:B------:R-:W-:Y:S01]  /*72e0*/  SEL R7, RZ, 0x1, P1 ;  /* 0x00000001ff077807 */ /* 0x000fe20000800000 */
[----:B------:R-:W-:Y:S01]  /*72f0*/  UIADD3 UR8, UR8, 0x18180, URZ ;  /* 0x0001818008087890 */ /* 0x000fe2000fffe03f */
[----:B------:R0:W-:Y:S01]  /*7300*/  UTMALDG.3D [UR32], [UR6], desc[UR14] ;  /* 0x00000e20060075b4 */ /* 0x0001e20008011000 */
[----:B------:R-:W-:Y:S01]  /*7310*/  UMOV UR29, 0x30000 ;  /* 0x00030000001d7882 */ /* 0x000fe20000000000 */
[----:B------:R-:W-:Y:S01]  /*7320*/  UMOV UR17, UR33 ;  /* 0x0000002100117c82 */ /* 0x000fe20008000000 */
[----:B------:R-:W-:Y:S01]  /*7330*/  UMOV UR18, UR34 ;  /* 0x0000002200127c82 */ /* 0x000fe20008000000 */
[----:B------:R-:W-:Y:S01]  /*7340*/  UMOV UR20, UR36 ;  /* 0x0000002400147c82 */ /* 0x000fe20008000000 */
[----:B------:R-:W-:Y:S01]  /*7350*/  UMOV UR9, UR33 ;  /* 0x0000002100097c82 */ /* 0x000fe20008000000 */
[----:B------:R-:W-:Y:S01]  /*7360*/  UMOV UR11, UR19 ;  /* 0x00000013000b7c82 */ /* 0x000fe20008000000 */
[----:B------:R-:W-:Y:S01]  /*7370*/  UMOV UR12, UR36 ;  /* 0x00000024000c7c82 */ /* 0x000fe20008000000 */
[----:B------:R0:W-:Y:S01]  /*7380*/  UTMALDG.3D [UR24], [UR6], desc[UR14] ;  /* 0x00000e18060075b4 */ /* 0x0001e20008011000 */
[----:B------:R-:W-:Y:S01]  /*7390*/  UMOV UR10, UR26 ;  /* 0x0000001a000a7c82 */ /* 0x000fe20008000000 */
[----:B------:R-:W-:-:S02]  /*73a0*/  LOP3.LUT R4, R4, R7, RZ, 0x3c, !PT ;  /* 0x0000000704047212 */ /* 0x000fc400078e3cff */
[----:B------:R-:W-:Y:S01]  /*73b0*/  SEL R5, R5, RZ, P1 ;  /* 0x000000ff05057207 */ /* 0x000fe20000800000 */
[----:B------:R0:W-:Y:S01]  /*73c0*/  UTMALDG.3D.MULTICAST [UR16], [UR30], UR29, desc[UR14] ;  /* 0x00000e101e0073b4 */ /* 0x0001e2000801181d */
[----:B------:R0:W-:Y:S02]  /*73d0*/  UTMALDG.3D.MULTICAST [UR8], [UR30], UR29, desc[UR14] ;  /* 0x00000e081e0073b4 */ /* 0x0001e4000801181d */
[----:B0-----:R-:W-:Y:S05]  /*73e0*/  @P3 BRA `(.L_x_174) ;  /* 0xfffffffc000c3947 */ /* 0x001fea000383ffff */
.L_x_170:
[----:B------:R-:W-:Y:S05]  /*73f0*/  BSYNC B1 ;  /* 0x0000000000017941 */ /* 0x000fea0003800000 */
.L_x_169:
[----:B------:R-:W2:Y:S01]  /*7400*/  LDL.64 R24, [R1] ;  /* 0x0000000001187983 */ /* 0x000ea20000100a00 */
[----:B------:R-:W-:Y:S01]  /*7410*/  LOP3.LUT P4, RZ, R11, 0xff, RZ, 0xc0, !PT ;  /* 0x000000ff0bff7812 */ /* 0x000fe2000788c0ff */
[----:B------:R-:W-:Y:S01]  /*7420*/  VIADD R7, R8, UR40 ;  /* 0x0000002808077c36 */ /* 0x000fe20008000000 */
[----:B------:R-:W-:Y:S01]  /*7430*/  ULDC.64 UR6, c[0x0][0x650] ;  /* 0x0001940000067ab9 */ /* 0x000fe20000000a00 */
[----:B------:R-:W-:Y:S01]  /*7440*/  IMAD.U32 R8, RZ, RZ, UR40 ;  /* 0x00000028ff087e24 */ /* 0x000fe2000f8e00ff */
[----:B------:R-:W-:Y:S01]  /*7450*/  UISETP.GE.U32.AND UP0, UPT, UR40, 0x5, UPT ;  /* 0x000000052800788c */ /* 0x000fe2000bf06070 */
[----:B------:R-:W-:Y:S01]  /*7460*/  BSSY B1, `(.L_x_175) ;  /* 0x000006c000017945 */ /* 0x000fe20003800000 */
[----:B------:R-:W-:Y:S01]  /*7470*/  ISETP.GT.U32.AND P1, PT, R7, 0x4, PT ;  /* 0x000000040700780c */ /* 0x000fe20003f24070 */
[----:B------:R-:W-:Y:S01]  /*7480*/  IMAD.MOV.U32 R22, RZ, RZ, -0x1 ;  /* 0xffffffffff167424 */ /* 0x000fe200078e00ff */
[----:B------:R-:W-:Y:S01]  /*7490*/  PRMT R11, RZ, 0x7610, R11 ;  /* 0x00007610ff0b7816 */ /* 0x000fe2000000000b */
[----:B------:R-:W-:Y:S01]  /*74a0*/  IMAD.MOV.U32 R18, RZ, RZ, -0x1 ;  /* 0xffffffffff127424 */ /* 0x000fe200078e00ff */
[----:B------:R-:W-:Y:S01]  /*74b0*/  ISETP.LT.U32.AND P1, PT, R8, 0x5, P1 ;  /* 0x000000050800780c */ /* 0x000fe20000f21070 */
[----:B------:R-:W-:Y:S01]  /*74c0*/  IMAD.MOV.U32 R19, RZ, RZ, -0x1 ;  /* 0xffffffffff137424 */ /* 0x000fe200078e00ff */
[----:B------:R-:W-:Y:S01]  /*74d0*/  PLOP3.LUT P3, PT, PT, PT, UP0, 0x80, 0x0 ;  /* 0x000000000000781c */ /* 0x000fe20003f6f008 */
[----:B------:R-:W0:Y:S01]  /*74e0*/  @P4 S2R R5, SR_CgaCtaId ;  /* 0x0000000000054919 */ /* 0x000e220000008800 */
[----:B------:R-:W-:-:S04]  /*74f0*/  @P4 MOV R4, 0x400 ;  /* 0x0000040000044802 */ /* 0x000fc80000000f00 */
[----:B0-----:R-:W-:Y:S01]  /*7500*/  @P4 LEA R6, R5, R4, 0x18 ;  /* 0x0000000405064211 */ /* 0x001fe200078ec0ff */
[----:B------:R-:W-:Y:S01]  /*7510*/  IMAD.WIDE.U32 R4, R7, -0x33333333, RZ ;  /* 0xcccccccd07047825 */ /* 0x000fe200078e00ff */
[----:B------:R-:W-:Y:S02]  /*7520*/  SEL R4, RZ, 0x1, !P1 ;  /* 0x00000001ff047807 */ /* 0x000fe40004800000 */
[----:B------:R0:W-:Y:S02]  /*7530*/  @P4 SYNCS.ARRIVE.TRANS64.A1T0 RZ, [R6+URZ+0x88], RZ ;  /* 0x000088ff06ff49a7 */ /* 0x0001e4000810003f */
[----:B------:R-:W-:Y:S02]  /*7540*/  LOP3.LUT R3, R3, R4, RZ, 0x3c, !PT ;  /* 0x0000000403037212 */ /* 0x000fe400078e3cff */
[----:B------:R-:W-:Y:S02]  /*7550*/  PRMT R4, RZ, 0x7610, R4 ;  /* 0x00007610ff047816 */ /* 0x000fe40000000004 */
[----:B0-----:R-:W-:-:S04]  /*7560*/  SHF.R.U32.HI R6, RZ, 0x2, R5 ;  /* 0x00000002ff067819 */ /* 0x001fc80000011605 */
[----:B------:R-:W-:Y:S01]  /*7570*/  @P3 LOP3.LUT R3, R3, 0x1, R6, 0x78, !PT ;  /* 0x0000000103033812 */ /* 0x000fe200078e7806 */
[----:B------:R-:W-:Y:S01]  /*7580*/  IMAD R8, R6, -0x5, R7 ;  /* 0xfffffffb06087824 */ /* 0x000fe200078e0207 */
[----:B--2---:R-:W-:-:S04]  /*7590*/  IADD3 R16, P4, R16, R24, RZ ;  /* 0x0000001810107210 */ /* 0x004fc80007f9e0ff */
[----:B------:R-:W-:Y:S01]  /*75a0*/  ISETP.GE.U32.AND P1, PT, R16, UR6, PT ;  /* 0x0000000610007c0c */ /* 0x000fe2000bf26070 */
[----:B------:R-:W-:-:S05]  /*75b0*/  IMAD.X R17, R17, 0x1, R0, P4 ;  /* 0x0000000111117824 */ /* 0x000fca00020e0600 */
[----:B------:R-:W-:-:S13]  /*75c0*/  ISETP.GE.U32.AND.EX P1, PT, R17, UR7, PT, P1 ;  /* 0x0000000711007c0c */ /* 0x000fda000bf26110 */
[----:B------:R-:W-:Y:S05]  /*75d0*/  @P1 BRA `(.L_x_176) ;  /* 0x0000000400501947 */ /* 0x000fea0003800000 */
[----:B------:R-:W0:Y:S01]  /*75e0*/  S2R R12, SR_CTAID.X ;  /* 0x00000000000c7919 */ /* 0x000e220000002500 */
[----:B------:R-:W-:Y:S01]  /*75f0*/  ULDC.64 UR6, c[0x0][0x628] ;  /* 0x00018a0000067ab9 */ /* 0x000fe20000000a00 */
[----:B------:R-:W-:Y:S01]  /*7600*/  ULDC UR9, c[0x0][0x630] ;  /* 0x00018c0000097ab9 */ /* 0x000fe20000000800 */
[----:B------:R-:W-:Y:S01]  /*7610*/  ISETP.NE.U32.AND P1, PT, RZ, UR6, PT ;  /* 0x00000006ff007c0c */ /* 0x000fe2000bf25070 */
[----:B------:R-:W1:Y:S01]  /*7620*/  S2R R14, SR_CTAID.Y ;  /* 0x00000000000e7919 */ /* 0x000e620000002600 */
[----:B------:R-:W-:Y:S01]  /*7630*/  ULDC UR10, c[0x0][0x150] ;  /* 0x00005400000a7ab9 */ /* 0x000fe20000000800 */
[----:B------:R-:W-:Y:S01]  /*7640*/  IMAD.MOV.U32 R4, RZ, RZ, R16 ;  /* 0x000000ffff047224 */ /* 0x000fe200078e0010 */
[----:B------:R-:W-:Y:S01]  /*7650*/  ISETP.NE.AND.EX P1, PT, RZ, UR7, PT, P1 ;  /* 0x00000007ff007c0c */ /* 0x000fe2000bf25310 */
[----:B------:R-:W-:Y:S01]  /*7660*/  IMAD.MOV.U32 R5, RZ, RZ, R17 ;  /* 0x000000ffff057224 */ /* 0x000fe200078e0011 */
[----:B0-----:R-:W-:-:S11]  /*7670*/  I2FP.F32.U32 R18, R12 ;  /* 0x0000000c00127245 */ /* 0x001fd60000201000 */
[----:B------:R-:W-:Y:S05]  /*7680*/  @!P1 BRA `(.L_x_177) ;  /* 0x0000000000289947 */ /* 0x000fea0003800000 */
[----:B------:R-:W-:Y:S02]  /*7690*/  ULDC UR8, c[0x0][0x634] ;  /* 0x00018d0000087ab9 */ /* 0x000fe40000000800 */
[----:B------:R-:W-:-:S05]  /*76a0*/  IADD3 R5, P1, R16, UR8, RZ ;  /* 0x0000000810057c10 */ /* 0x000fca000ff3e0ff */
[----:B------:R-:W-:-:S04]  /*76b0*/  IMAD.X R15, RZ, RZ, R17, P1 ;  /* 0x000000ffff0f7224 */ /* 0x000fc800008e0611 */
[----:B------:R-:W-:-:S04]  /*76c0*/  IMAD.WIDE.U32 R6, R15, UR6, RZ ;  /* 0x000000060f067c25 */ /* 0x000fc8000f8e00ff */
[----:B------:R-:W-:-:S04]  /*76d0*/  IMAD.WIDE.U32 R6, P1, R5, UR7, R6 ;  /* 0x0000000705067c25 */ /* 0x000fc8000f820006 */
[----:B------:R-:W-:-:S04]  /*76e0*/  IMAD.WIDE.U32 R4, R5, UR6, RZ ;  /* 0x0000000605047c25 */ /* 0x000fc8000f8e00ff */
[----:B------:R-:W-:Y:S01]  /*76f0*/  IMAD.MOV.U32 R4, RZ, RZ, R7 ;  /* 0x000000ffff047224 */ /* 0x000fe200078e0007 */
[----:B------:R-:W-:Y:S01]  /*7700*/  IADD3 RZ, P3, R5, R6, RZ ;  /* 0x0000000605ff7210 */ /* 0x000fe20007f7e0ff */
[----:B------:R-:W-:-:S04]  /*7710*/  IMAD.X R5, RZ, RZ, RZ, P1 ;  /* 0x000000ffff057224 */ /* 0x000fc800008e06ff */
[----:B------:R-:W-:-:S08]  /*7720*/  IMAD.WIDE.U32.X R4, R15, UR7, R4, P3 ;  /* 0x000000070f047c25 */ /* 0x000fd000098e0404 */
.L_x_177:
[--C-:B------:R-:W-:Y:S01]  /*7730*/  SHF.R.U64 R19, R4, UR9, R5.reuse ;  /* 0x0000000904137c19 */ /* 0x100fe20008001205 */
[----:B------:R-:W-:Y:S01]  /*7740*/  FMUL R18, R18, UR10 ;  /* 0x0000000a12127c20 */ /* 0x000fe20008400000 */
[----:B------:R-:W0:Y:S01]  /*7750*/  LDC R15, c[0x0][0x144] ;  /* 0x00005100ff0f7b82 */ /* 0x000e220000000800 */
[----:B------:R-:W-:Y:S01]  /*7760*/  SHF.R.U32.HI R4, RZ, UR9, R5 ;  /* 0x00000009ff047c19 */ /* 0x000fe20008011605 */
[----:B------:R-:W-:Y:S01]  /*7770*/  ULDC UR8, c[0x0][0x154] ;  /* 0x0000550000087ab9 */ /* 0x000fe20000000800 */
[----:B------:R-:W-:Y:S01]  /*7780*/  IADD3 R5, P1, RZ, -R19, RZ ;  /* 0x80000013ff057210 */ /* 0x000fe20007f3e0ff */
[----:B------:R-:W-:Y:S01]  /*7790*/  ULDC.64 UR6, c[0x0][0x620] ;  /* 0x0001880000067ab9 */ /* 0x000fe20000000a00 */
[----:B-1----:R-:W-:Y:S01]  /*77a0*/  I2FP.F32.U32 R6, R14 ;  /* 0x0000000e00067245 */ /* 0x002fe20000201000 */
[----:B------:R-:W1:Y:S01]  /*77b0*/  F2I.U32.TRUNC.NTZ R18, R18 ;  /* 0x0000001200127305 */ /* 0x000e62000020f000 */
[----:B------:R-:W-:Y:S01]  /*77c0*/  ISETP.NE.AND P4, PT, R2, 0x1, PT ;  /* 0x000000010200780c */ /* 0x000fe20003f85270 */
[----:B------:R-:W-:Y:S01]  /*77d0*/  IMAD.X R4, RZ, RZ, ~R4, P1 ;  /* 0x000000ffff047224 */ /* 0x000fe200008e0e04 */
[----:B------:R-:W2:Y:S01]  /*77e0*/  LDC R21, c[0x0][0x148] ;  /* 0x00005200ff157b82 */ /* 0x000ea20000000800 */
[----:B------:R-:W-:Y:S01]  /*77f0*/  FMUL R6, R6, UR8 ;  /* 0x0000000806067c20 */ /* 0x000fe20008400000 */
[----:B------:R-:W-:Y:S01]  /*7800*/  ULDC.64 UR8, c[0x0][0x640] ;  /* 0x0001900000087ab9 */ /* 0x000fe20000000a00 */
[----:B------:R-:W-:Y:S01]  /*7810*/  IMAD R4, R4, UR6, RZ ;  /* 0x0000000604047c24 */ /* 0x000fe2000f8e02ff */
[----:B------:R-:W-:-:S03]  /*7820*/  ISETP.NE.U32.AND P1, PT, RZ, UR8, PT ;  /* 0x00000008ff007c0c */ /* 0x000fc6000bf25070 */
[----:B------:R-:W3:Y:S01]  /*7830*/  F2I.U32.TRUNC.NTZ R6, R6 ;  /* 0x0000000600067305 */ /* 0x000ee2000020f000 */
[C---:B------:R-:W-:Y:S01]  /*7840*/  IMAD R7, R5.reuse, UR7, R4 ;  /* 0x0000000705077c24 */ /* 0x040fe2000f8e0204 */
[----:B------:R-:W-:Y:S01]  /*7850*/  ISETP.NE.AND.EX P1, PT, RZ, UR9, PT, P1 ;  /* 0x00000009ff007c0c */ /* 0x000fe2000bf25310 */
[----:B------:R-:W-:Y:S01]  /*7860*/  IMAD.WIDE.U32 R4, R5, UR6, R16 ;  /* 0x0000000605047c25 */ /* 0x000fe2000f8e0010 */
[----:B------:R-:W-:-:S03]  /*7870*/  ULDC UR6, c[0x0][0x618] ;  /* 0x0001860000067ab9 */ /* 0x000fc60000000800 */
[----:B-1----:R-:W-:Y:S02]  /*7880*/  IMAD.MOV R18, RZ, RZ, -R18 ;  /* 0x000000ffff127224 */ /* 0x002fe400078e0a12 */
[----:B------:R-:W-:Y:S02]  /*7890*/  IMAD.IADD R5, R5, 0x1, R7 ;  /* 0x0000000105057824 */ /* 0x000fe400078e0207 */
[----:B0-----:R-:W-:-:S03]  /*78a0*/  IMAD R12, R15, R18, R12 ;  /* 0x000000120f0c7224 */ /* 0x001fc600078e020c */
[--C-:B------:R-:W-:Y:S01]  /*78b0*/  SHF.R.U64 R15, R4, UR6, R5.reuse ;  /* 0x00000006040f7c19 */ /* 0x100fe20008001205 */
[----:B---3--:R-:W-:Y:S01]  /*78c0*/  IMAD.MOV R7, RZ, RZ, -R6 ;  /* 0x000000ffff077224 */ /* 0x008fe200078e0a06 */
[----:B------:R-:W-:Y:S01]  /*78d0*/  SHF.R.U32.HI R4, RZ, UR6, R5 ;  /* 0x00000006ff047c19 */ /* 0x000fe20008011605 */
[----:B------:R-:W-:Y:S02]  /*78e0*/  ULDC UR6, c[0x0][0x608] ;  /* 0x0001820000067ab9 */ /* 0x000fe40000000800 */
[----:B--2---:R-:W-:Y:S01]  /*78f0*/  @P4 IMAD R12, R21, R7, R14 ;  /* 0x00000007150c4224 */ /* 0x004fe200078e020e */
[--C-:B------:R-:W-:Y:S02]  /*7900*/  SHF.R.U64 R18, R15, UR6, R4.reuse ;  /* 0x000000060f127c19 */ /* 0x100fe40008001204 */
[----:B------:R-:W-:Y:S01]  /*7910*/  SHF.R.U32.HI R5, RZ, UR6, R4 ;  /* 0x00000006ff057c19 */ /* 0x000fe20008011604 */
[----:B------:R-:W-:-:S03]  /*7920*/  ULDC UR6, c[0x0][0x658] ;  /* 0x0001960000067ab9 */ /* 0x000fc60000000800 */
[--C-:B------:R-:W-:Y:S02]  /*7930*/  SHF.R.U64 R14, R18, UR6, R5.reuse ;  /* 0x00000006120e7c19 */ /* 0x100fe40008001205 */
[----:B------:R-:W-:-:S03]  /*7940*/  SHF.R.U32.HI R21, RZ, UR6, R5 ;  /* 0x00000006ff157c19 */ /* 0x000fc60008011605 */
[----:B------:R-:W-:Y:S02]  /*7950*/  IMAD.MOV.U32 R6, RZ, RZ, R14 ;  /* 0x000000ffff067224 */ /* 0x000fe400078e000e */
[----:B------:R-:W-:Y:S01]  /*7960*/  IMAD.MOV.U32 R5, RZ, RZ, R21 ;  /* 0x000000ffff057224 */ /* 0x000fe200078e0015 */
[----:B------:R-:W-:Y:S06]  /*7970*/  @!P1 BRA `(.L_x_178) ;  /* 0x00000000002c9947 */ /* 0x000fec0003800000 */
        /* <DEDUP_REMOVED lines=9> */
[----:B------:R-:W-:-:S04]  /*7a10*/  IMAD.WIDE.U32.X R4, R21, UR9, R4, P3 ;  /* 0x0000000915047c25 */ /* 0x000fc800098e0404 */
[----:B------:R-:W-:-:S07]  /*7a20*/  IMAD.MOV.U32 R6, RZ, RZ, R4 ;  /* 0x000000ffff067224 */ /* 0x000fce00078e0004 */
.L_x_178:
[----:B------:R-:W-:Y:S01]  /*7a30*/  ULDC UR6, c[0x0][0x648] ;  /* 0x0001920000067ab9 */ /* 0x000fe20000000800 */
[----:B------:R-:W-:Y:S01]  /*7a40*/  LOP3.LUT R4, R18, UR13, RZ, 0xc0, !PT ;  /* 0x0000000d12047c12 */ /* 0x000fe2000f8ec0ff */
[----:B------:R-:W-:Y:S01]  /*7a50*/  ULDC UR7, c[0x0][0x610] ;  /* 0x0001840000077ab9 */ /* 0x000fe20000000800 */
[----:B------:R-:W-:Y:S01]  /*7a60*/  SHF.R.U64 R5, R6, UR6, R5 ;  /* 0x0000000606057c19 */ /* 0x000fe20008001205 */
[----:B------:R-:W-:Y:S01]  /*7a70*/  ULDC UR6, c[0x0][0x638] ;  /* 0x00018e0000067ab9 */ /* 0x000fe20000000800 */
[----:B------:R-:W-:-:S03]  /*7a80*/  LOP3.LUT R15, R15, UR4, RZ, 0xc0, !PT ;  /* 0x000000040f0f7c12 */ /* 0x000fc6000f8ec0ff */
[----:B------:R-:W-:Y:S02]  /*7a90*/  IMAD.MOV R7, RZ, RZ, -R5 ;  /* 0x000000ffff077224 */ /* 0x000fe400078e0a05 */
[----:B------:R-:W-:Y:S02]  /*7aa0*/  IMAD R5, R5, UR5, R4 ;  /* 0x0000000505057c24 */ /* 0x000fe4000f8e0204 */
[----:B------:R-:W-:Y:S01]  /*7ab0*/  IMAD R14, R7, UR6, R14 ;  /* 0x00000006070e7c24 */ /* 0x000fe2000f8e020e */
[----:B------:R-:W-:Y:S01]  /*7ac0*/  ULDC UR6, c[0x0][0x600] ;  /* 0x0001800000067ab9 */ /* 0x000fe20000000800 */
[----:B------:R-:W-:Y:S02]  /*7ad0*/  IMAD R12, R5, UR7, R12 ;  /* 0x00000007050c7c24 */ /* 0x000fe4000f8e020c */
[----:B------:R-:W-:Y:S02]  /*7ae0*/  IMAD R5, R14, UR6, R15 ;  /* 0x000000060e057c24 */ /* 0x000fe4000f8e020f */
[----:B------:R-:W-:-:S03]  /*7af0*/  IMAD.MOV.U32 R4, RZ, RZ, 0x1 ;  /* 0x00000001ff047424 */ /* 0x000fc600078e00ff */
[----:B------:R-:W-:Y:S02]  /*7b00*/  SEL R18, R5, R12, !P4 ;  /* 0x0000000c05127207 */ /* 0x000fe40006000000 */
[----:B------:R-:W-:-:S07]  /*7b10*/  SEL R22, R12, R5, !P4 ;  /* 0x000000050c167207 */ /* 0x000fce0006000000 */
.L_x_176:
[----:B------:R-:W-:Y:S05]  /*7b20*/  BSYNC B1 ;  /* 0x0000000000017941 */ /* 0x000fea0003800000 */
.L_x_175:
[----:B------:R-:W-:-:S13]  /*7b30*/  LOP3.LUT P1, RZ, R4, 0xff, RZ, 0xc0, !PT ;  /* 0x000000ff04ff7812 */ /* 0x000fda000782c0ff */
[----:B------:R-:W-:Y:S05]  /*7b40*/  @P1 BRA `(.L_x_179) ;  /* 0xfffffff400001947 */ /* 0x000fea000383ffff */
[----:B------:R-:W-:Y:S05]  /*7b50*/  BSYNC B0 ;  /* 0x0000000000007941 */ /* 0x000fea0003800000 */
.L_x_167:
[----:B------:R-:W-:-:S03]  /*7b60*/  UMOV UR6, 0xffffffff ;  /* 0xffffffff00067882 */ /* 0x000fc60000000000 */
[----:B------:R-:W-:Y:S05]  /*7b70*/  BRA.DIV UR6, `(.L_x_180) ;  /* 0x00000006066c7947 */ /* 0x000fea000b800000 */
[----:B------:R-:W-:-:S13]  /*7b80*/  ELECT P6, URZ, PT ;  /* 0x00000000003f782f */ /* 0x000fda00038c0000 */
.L_x_197:
[----:B------:R-:W-:Y:S04]  /*7b90*/  BSSY B0, `(.L_x_181) ;  /* 0x0000034000007945 */ /* 0x000fe80003800000 */
[----:B------:R-:W-:Y:S05]  /*7ba0*/  @!P6 BRA `(.L_x_182) ;  /* 0x0000000000c8e947 */ /* 0x000fea0003800000 */
[----:B------:R-:W-:-:S04]  /*7bb0*/  LOP3.LUT R23, R23, 0x2, RZ, 0xfc, !PT ;  /* 0x0000000217177812 */ /* 0x000fc800078efcff */
[----:B------:R-:W-:-:S13]  /*7bc0*/  ISETP.NE.AND P0, PT, R23, 0x3, PT ;  /* 0x000000031700780c */ /* 0x000fda0003f05270 */
[----:B------:R-:W-:Y:S05]  /*7bd0*/  @!P0 BRA `(.L_x_183) ;  /* 0x0000000000048947 */ /* 0x000fea0003800000 */
[----:B------:R-:W-:Y:S01]  /*7be0*/  BPT.TRAP 0x1 ;  /* 0x000000040000795c */ /* 0x000fe20000300000 */
.L_x_183:
[----:B------:R-:W0:Y:S01]  /*7bf0*/  S2R R5, SR_CgaCtaId ;  /* 0x0000000000057919 */ /* 0x000e220000008800 */
[----:B------:R-:W-:Y:S02]  /*7c00*/  MOV R0, 0x400 ;  /* 0x0000040000007802 */ /* 0x000fe40000000f00 */
[----:B------:R-:W-:Y:S02]  /*7c10*/  SHF.L.U32 R2, R3, 0x1f, RZ ;  /* 0x0000001f03027819 */ /* 0x000fe400000006ff */
[----:B0-----:R-:W-:-:S05]  /*7c20*/  LEA R5, R5, R0, 0x18 ;  /* 0x0000000005057211 */ /* 0x001fca00078ec0ff */
[----:B------:R-:W-:-:S04]  /*7c30*/  VIADD R5, R5, 0x28 ;  /* 0x0000002805057836 */ /* 0x000fc80000000000 */
[C---:B------:R-:W-:Y:S02]  /*7c40*/  IMAD R7, R8.reuse, 0x8, R5 ;  /* 0x0000000808077824 */ /* 0x040fe400078e0205 */
[----:B------:R-:W-:Y:S02]  /*7c50*/  VIADD R8, R8, 0x1 ;  /* 0x0000000108087836 */ /* 0x000fe40000000000 */
[----:B------:R-:W0:Y:S03]  /*7c60*/  SYNCS.PHASECHK.TRANS64.TRYWAIT P0, [R7+URZ], R2 ;  /* 0x00000002070075a7 */ /* 0x000e26000800017f */
[----:B------:R-:W-:-:S04]  /*7c70*/  ISETP.NE.AND P1, PT, R8, 0x5, PT ;  /* 0x000000050800780c */ /* 0x000fc80003f25270 */
[----:B------:R-:W-:Y:S02]  /*7c80*/  SEL R0, RZ, 0x1, P1 ;  /* 0x00000001ff007807 */ /* 0x000fe40000800000 */
[----:B------:R-:W-:Y:S02]  /*7c90*/  SEL R8, R8, RZ, P1 ;  /* 0x000000ff08087207 */ /* 0x000fe40000800000 */
[----:B------:R-:W-:-:S03]  /*7ca0*/  LOP3.LUT R9, R3, R0, RZ, 0x3c, !PT ;  /* 0x0000000003097212 */ /* 0x000fc600078e3cff */
[----:B------:R-:W-:Y:S01]  /*7cb0*/  IMAD R6, R8, 0x8, R5 ;  /* 0x0000000808067824 */ /* 0x000fe200078e0205 */
[----:B------:R-:W-:Y:S01]  /*7cc0*/  SHF.L.U32 R3, R9, 0x1f, RZ ;  /* 0x0000001f09037819 */ /* 0x000fe200000006ff */
[----:B0-----:R-:W-:Y:S06]  /*7cd0*/  @!P0 BRA `(.L_x_184) ;  /* 0x0000000400348947 */ /* 0x001fec0003800000 */
.L_x_198:
[----:B------:R-:W1:Y:S01]  /*7ce0*/  SYNCS.PHASECHK.TRANS64.TRYWAIT P0, [R6+URZ], R3 ;  /* 0x00000003060075a7 */ /* 0x000e62000800017f */
[----:B------:R-:W-:-:S05]  /*7cf0*/  VIADD R0, R8, 0x1 ;  /* 0x0000000108007836 */ /* 0x000fca0000000000 */
[----:B------:R-:W-:-:S04]  /*7d00*/  ISETP.NE.AND P1, PT, R0, 0x5, PT ;  /* 0x000000050000780c */ /* 0x000fc80003f25270 */
[----:B0-----:R-:W-:Y:S02]  /*7d10*/  SEL R2, RZ, 0x1, P1 ;  /* 0x00000001ff027807 */ /* 0x001fe40000800000 */
[----:B------:R-:W-:Y:S02]  /*7d20*/  SEL R0, R0, RZ, P1 ;  /* 0x000000ff00007207 */ /* 0x000fe40000800000 */
[----:B------:R-:W-:-:S03]  /*7d30*/  LOP3.LUT R9, R9, R2, RZ, 0x3c, !PT ;  /* 0x0000000209097212 */ /* 0x000fc600078e3cff */
[----:B------:R-:W-:Y:S01]  /*7d40*/  IMAD R7, R0, 0x8, R5 ;  /* 0x0000000800077824 */ /* 0x000fe200078e0205 */
[----:B------:R-:W-:Y:S01]  /*7d50*/  SHF.L.U32 R4, R9, 0x1f, RZ ;  /* 0x0000001f09047819 */ /* 0x000fe200000006ff */
[----:B-1----:R-:W-:Y:S06]  /*7d60*/  @!P0 BRA `(.L_x_185) ;  /* 0x0000000400248947 */ /* 0x002fec0003800000 */
.L_x_199:
[----:B------:R-:W1:Y:S01]  /*7d70*/  SYNCS.PHASECHK.TRANS64.TRYWAIT P0, [R7+URZ], R4 ;  /* 0x00000004070075a7 */ /* 0x000e62000800017f */
[----:B------:R-:W-:-:S05]  /*7d80*/  VIADD R0, R0, 0x1 ;  /* 0x0000000100007836 */ /* 0x000fca0000000000 */
[----:B------:R-:W-:-:S04]  /*7d90*/  ISETP.NE.AND P1, PT, R0, 0x5, PT ;  /* 0x000000050000780c */ /* 0x000fc80003f25270 */
[----:B------:R-:W-:Y:S02]  /*7da0*/  SEL R2, RZ, 0x1, P1 ;  /* 0x00000001ff027807 */ /* 0x000fe40000800000 */
[----:B------:R-:W-:Y:S02]  /*7db0*/  SEL R0, R0, RZ, P1 ;  /* 0x000000ff00007207 */ /* 0x000fe40000800000 */
[----:B------:R-:W-:-:S03]  /*7dc0*/  LOP3.LUT R9, R9, R2, RZ, 0x3c, !PT ;  /* 0x0000000209097212 */ /* 0x000fc600078e3cff */
[----:B0-----:R-:W-:Y:S01]  /*7dd0*/  IMAD R6, R0, 0x8, R5 ;  /* 0x0000000800067824 */ /* 0x001fe200078e0205 */
[----:B------:R-:W-:Y:S01]  /*7de0*/  SHF.L.U32 R3, R9, 0x1f, RZ ;  /* 0x0000001f09037819 */ /* 0x000fe200000006ff */
[----:B-1----:R-:W-:Y:S06]  /*7df0*/  @!P0 BRA `(.L_x_186) ;  /* 0x0000000400148947 */ /* 0x002fec0003800000 */
.L_x_200:
[----:B------:R-:W1:Y:S01]  /*7e00*/  SYNCS.PHASECHK.TRANS64.TRYWAIT P0, [R6+URZ], R3 ;  /* 0x00000003060075a7 */ /* 0x000e62000800017f */
[----:B------:R-:W-:-:S05]  /*7e10*/  VIADD R0, R0, 0x1 ;  /* 0x0000000100007836 */ /* 0x000fca0000000000 */
[----:B------:R-:W-:-:S04]  /*7e20*/  ISETP.NE.AND P1, PT, R0, 0x5, PT ;  /* 0x000000050000780c */ /* 0x000fc80003f25270 */
[----:B------:R-:W-:Y:S02]  /*7e30*/  SEL R2, RZ, 0x1, P1 ;  /* 0x00000001ff027807 */ /* 0x000fe40000800000 */
[----:B------:R-:W-:Y:S02]  /*7e40*/  SEL R0, R0, RZ, P1 ;  /* 0x000000ff00007207 */ /* 0x000fe40000800000 */
[----:B------:R-:W-:Y:S01]  /*7e50*/  LOP3.LUT R2, R9, R2, RZ, 0x3c, !PT ;  /* 0x0000000209027212 */ /* 0x000fe200078e3cff */
[----:B-1----:R-:W-:Y:S06]  /*7e60*/  @!P0 BRA `(.L_x_187) ;  /* 0x00000004000c8947 */ /* 0x002fec0003800000 */
.L_x_201:
[----:B------:R-:W-:Y:S01]  /*7e70*/  IMAD R5, R0, 0x8, R5 ;  /* 0x0000000800057824 */ /* 0x000fe200078e0205 */
[----:B------:R-:W-:-:S07]  /*7e80*/  SHF.L.U32 R0, R2, 0x1f, RZ ;  /* 0x0000001f02007819 */ /* 0x000fce00000006ff */
.L_x_188:
[----:B--2---:R2:W3:Y:S02]  /*7e90*/  SYNCS.PHASECHK.TRANS64.TRYWAIT P0, [R5+URZ], R0 ;  /* 0x00000000050075a7 */ /* 0x0044e4000800017f */
[----:B---3--:R-:W-:Y:S05]  /*7ea0*/  @!P0 NANOSLEEP.SYNCS 0x989680 ;  /* 0x009896800000895d */ /* 0x008fea0003900000 */
[----:B------:R-:W3:Y:S02]  /*7eb0*/  @!P0 SYNCS.PHASECHK.TRANS64 P0, [R5+URZ], R0 ;  /* 0x00000000050085a7 */ /* 0x000ee4000800007f */
[----:B---3--:R-:W-:Y:S05]  /*7ec0*/  @!P0 BRA `(.L_x_188) ;  /* 0xfffffffc00f08947 */ /* 0x008fea000383ffff */
.L_x_182:
[----:B------:R-:W-:Y:S05]  /*7ed0*/  BSYNC B0 ;  /* 0x0000000000007941 */ /* 0x000fea0003800000 */
.L_x_181:
[----:B------:R-:W-:Y:S05]  /*7ee0*/  EXIT ;  /* 0x000000000000794d */ /* 0x000fea0003800000 */
.L_x_19:
[----:B0-----:R-:W-:-:S04]  /*7ef0*/  IMAD.U32 R3, RZ, RZ, UR43 ;  /* 0x0000002bff037e24 */ /* 0x001fc8000f8e00ff */
[----:B------:R0:W1:Y:S03]  /*7f00*/  SYNCS.PHASECHK.TRANS64.TRYWAIT P0, [R3+URZ+-0x8], R0 ;  /* 0xfffff800030075a7 */ /* 0x000066000800017f */
[----:B-1----:R-:W-:Y:S05]  /*7f10*/  @!P0 NANOSLEEP.SYNCS 0x989680 ;  /* 0x009896800000895d */ /* 0x002fea0003900000 */
[----:B------:R-:W1:Y:S02]  /*7f20*/  @!P0 SYNCS.PHASECHK.TRANS64 P0, [R3+URZ+-0x8], R0 ;  /* 0xfffff800030085a7 */ /* 0x000e64000800007f */
[----:B-1----:R-:W-:Y:S05]  /*7f30*/  @!P0 BRA `(.L_x_19) ;  /* 0xfffffffc00ec8947 */ /* 0x002fea000383ffff */
[----:B------:R-:W-:Y:S05]  /*7f40*/  BRA `(.L_x_189) ;  /* 0xffffff9800207947 */ /* 0x000fea000383ffff */
.L_x_24:
[----:B-1----:R1:W2:Y:S02]  /*7f50*/  SYNCS.PHASECHK.TRANS64.TRYWAIT P1, [R3+URZ], R0 ;  /* 0x00000000030075a7 */ /* 0x0022a4000802017f */
[----:B--2---:R-:W-:Y:S05]  /*7f60*/  @!P1 NANOSLEEP.SYNCS 0x989680 ;  /* 0x009896800000995d */ /* 0x004fea0003900000 */
[----:B------:R-:W2:Y:S02]  /*7f70*/  @!P1 SYNCS.PHASECHK.TRANS64 P1, [R3+URZ], R0 ;  /* 0x00000000030095a7 */ /* 0x000ea4000802007f */
[----:B--2---:R-:W-:Y:S05]  /*7f80*/  @!P1 BRA `(.L_x_24) ;  /* 0xfffffffc00f09947 */ /* 0x004fea000383ffff */
[----:B------:R-:W-:Y:S05]  /*7f90*/  BRA `(.L_x_23) ;  /* 0xffffff9800947947 */ /* 0x000fea000383ffff */
.L_x_29:
[----:B-1----:R-:W-:-:S04]  /*7fa0*/  IMAD.U32 R5, RZ, RZ, UR7 ;  /* 0x00000007ff057e24 */ /* 0x002fc8000f8e00ff */
[----:B------:R1:W2:Y:S03]  /*7fb0*/  SYNCS.PHASECHK.TRANS64.TRYWAIT P1, [R5+URZ], R4 ;  /* 0x00000004050075a7 */ /* 0x0002a6000802017f */
[----:B--2---:R-:W-:Y:S05]  /*7fc0*/  @!P1 NANOSLEEP.SYNCS 0x989680 ;  /* 0x009896800000995d */ /* 0x004fea0003900000 */
[----:B------:R-:W2:Y:S02]  /*7fd0*/  @!P1 SYNCS.PHASECHK.TRANS64 P1, [R5+URZ], R4 ;  /* 0x00000004050095a7 */ /* 0x000ea4000802007f */
[----:B--2---:R-:W-:Y:S05]  /*7fe0*/  @!P1 BRA `(.L_x_29) ;  /* 0xfffffffc00ec9947 */ /* 0x004fea000383ffff */
[----:B------:R-:W-:Y:S05]  /*7ff0*/  BRA `(.L_x_28) ;  /* 0xffffff9c00d47947 */ /* 0x000fea000383ffff */
.L_x_35:
[----:B0-----:R-:W-:-:S04]  /*8000*/  IMAD.U32 R3, RZ, RZ, UR43 ;  /* 0x0000002bff037e24 */ /* 0x001fc8000f8e00ff */
[----:B------:R0:W1:Y:S03]  /*8010*/  SYNCS.PHASECHK.TRANS64.TRYWAIT P0, [R3+URZ+0x8], R0 ;  /* 0x00000800030075a7 */ /* 0x000066000800017f */
[----:B-1----:R-:W-:Y:S05]  /*8020*/  @!P0 NANOSLEEP.SYNCS 0x989680 ;  /* 0x009896800000895d */ /* 0x002fea0003900000 */
[----:B------:R-:W1:Y:S02]  /*8030*/  @!P0 SYNCS.PHASECHK.TRANS64 P0, [R3+URZ+0x8], R0 ;  /* 0x00000800030085a7 */ /* 0x000e64000800007f */
[----:B-1----:R-:W-:Y:S05]  /*8040*/  @!P0 BRA `(.L_x_35) ;  /* 0xfffffffc00ec8947 */ /* 0x002fea000383ffff */
[----:B------:R-:W-:Y:S05]  /*8050*/  BRA `(.L_x_190) ;  /* 0xffffffa400847947 */ /* 0x000fea000383ffff */
.L_x_168:
[----:B------:R-:W-:Y:S01]  /*8060*/  BSSY B1, `(.L_x_191) ;  /* 0x0000006000017945 */ /* 0x000fe20003800000 */
[----:B------:R-:W-:-:S07]  /*8070*/  IMAD.MOV.U32 R15, RZ, RZ, -0x1 ;  /* 0xffffffffff0f7424 */ /* 0x000fce00078e00ff */
[----:B-----5:R-:W-:Y:S05]  /*8080*/  WARPSYNC.COLLECTIVE R15, `(.L_x_192) ;  /* 0x000000000f0c7348 */ /* 0x020fea0003c00000 */
[----:B------:R-:W-:Y:S02]  /*8090*/  ELECT P6, UR62, PT ;  /* 0x00000000003e782f */ /* 0x000fe400038c0000 */
[----:B------:R-:W-:Y:S01]  /*80a0*/  MOV R14, UR62 ;  /* 0x0000003e000e7c02 */ /* 0x000fe20008000f00 */
[----:B-----5:R-:W-:Y:S10]  /*80b0*/  ENDCOLLECTIVE ;  /* 0x000000000000791b */ /* 0x020ff40003800000 */
.L_x_192:
[----:B------:R-:W-:Y:S05]  /*80c0*/  BSYNC B1 ;  /* 0x0000000000017941 */ /* 0x000fea0003800000 */
.L_x_191:
[----:B------:R-:W-:Y:S05]  /*80d0*/  BRA `(.L_x_193) ;  /* 0xffffffec00a87947 */ /* 0x000fea000383ffff */
.L_x_171:
[----:B-1----:R1:W2:Y:S02]  /*80e0*/  SYNCS.PHASECHK.TRANS64.TRYWAIT P1, [R15+URZ+0x28], R6 ;  /* 0x000028060f0075a7 */ /* 0x0022a4000802017f */
[----:B--2---:R-:W-:Y:S05]  /*80f0*/  @!P1 NANOSLEEP.SYNCS 0x989680 ;  /* 0x009896800000995d */ /* 0x004fea0003900000 */
[----:B------:R-:W2:Y:S02]  /*8100*/  @!P1 SYNCS.PHASECHK.TRANS64 P1, [R15+URZ+0x28], R6 ;  /* 0x000028060f0095a7 */ /* 0x000ea4000802007f */
[----:B--2---:R-:W-:Y:S05]  /*8110*/  @!P1 BRA `(.L_x_171) ;  /* 0xfffffffc00f09947 */ /* 0x004fea000383ffff */
[----:B------:R-:W-:Y:S05]  /*8120*/  BRA `(.L_x_194) ;  /* 0xffffffec00dc7947 */ /* 0x000fea000383ffff */
.L_x_180:
[----:B------:R-:W-:Y:S01]  /*8130*/  BSSY B0, `(.L_x_195) ;  /* 0x0000006000007945 */ /* 0x000fe20003800000 */
[----:B------:R-:W-:-:S07]  /*8140*/  IMAD.MOV.U32 R15, RZ, RZ, -0x1 ;  /* 0xffffffffff0f7424 */ /* 0x000fce00078e00ff */
[----:B-----5:R-:W-:Y:S05]  /*8150*/  WARPSYNC.COLLECTIVE R15, `(.L_x_196) ;  /* 0x000000000f0c7348 */ /* 0x020fea0003c00000 */
[----:B------:R-:W-:Y:S02]  /*8160*/  ELECT P6, UR62, PT ;  /* 0x00000000003e782f */ /* 0x000fe400038c0000 */
[----:B------:R-:W-:Y:S01]  /*8170*/  MOV R14, UR62 ;  /* 0x0000003e000e7c02 */ /* 0x000fe20008000f00 */
[----:B-----5:R-:W-:Y:S10]  /*8180*/  ENDCOLLECTIVE ;  /* 0x000000000000791b */ /* 0x020ff40003800000 */
.L_x_196:
[----:B------:R-:W-:Y:S05]  /*8190*/  BSYNC B0 ;  /* 0x0000000000007941 */ /* 0x000fea0003800000 */
.L_x_195:
[----:B------:R-:W-:Y:S05]  /*81a0*/  BRA `(.L_x_197) ;  /* 0xfffffff800787947 */ /* 0x000fea000383ffff */
.L_x_184:
[----:B0-----:R0:W1:Y:S02]  /*81b0*/  SYNCS.PHASECHK.TRANS64.TRYWAIT P0, [R7+URZ], R2 ;  /* 0x00000002070075a7 */ /* 0x001064000800017f */
[----:B-1----:R-:W-:Y:S05]  /*81c0*/  @!P0 NANOSLEEP.SYNCS 0x989680 ;  /* 0x009896800000895d */ /* 0x002fea0003900000 */
[----:B------:R-:W1:Y:S02]  /*81d0*/  @!P0 SYNCS.PHASECHK.TRANS64 P0, [R7+URZ], R2 ;  /* 0x00000002070085a7 */ /* 0x000e64000800007f */
[----:B-1----:R-:W-:Y:S05]  /*81e0*/  @!P0 BRA `(.L_x_184) ;  /* 0xfffffffc00f08947 */ /* 0x002fea000383ffff */
[----:B------:R-:W-:Y:S05]  /*81f0*/  BRA `(.L_x_198) ;  /* 0xfffffff800b87947 */ /* 0x000fea000383ffff */
.L_x_185:
[----:B0-----:R0:W1:Y:S02]  /*8200*/  SYNCS.PHASECHK.TRANS64.TRYWAIT P0, [R6+URZ], R3 ;  /* 0x00000003060075a7 */ /* 0x001064000800017f */
[----:B-1----:R-:W-:Y:S05]  /*8210*/  @!P0 NANOSLEEP.SYNCS 0x989680 ;  /* 0x009896800000895d */ /* 0x002fea0003900000 */
[----:B------:R-:W1:Y:S02]  /*8220*/  @!P0 SYNCS.PHASECHK.TRANS64 P0, [R6+URZ], R3 ;  /* 0x00000003060085a7 */ /* 0x000e64000800007f */
[----:B-1----:R-:W-:Y:S05]  /*8230*/  @!P0 BRA `(.L_x_185) ;  /* 0xfffffffc00f08947 */ /* 0x002fea000383ffff */
[----:B------:R-:W-:Y:S05]  /*8240*/  BRA `(.L_x_199) ;  /* 0xfffffff800c87947 */ /* 0x000fea000383ffff */
.L_x_186:
[----:B0-----:R0:W1:Y:S02]  /*8250*/  SYNCS.PHASECHK.TRANS64.TRYWAIT P0, [R7+URZ], R4 ;  /* 0x00000004070075a7 */ /* 0x001064000800017f */
[----:B-1----:R-:W-:Y:S05]  /*8260*/  @!P0 NANOSLEEP.SYNCS 0x989680 ;  /* 0x009896800000895d */ /* 0x002fea0003900000 */
[----:B------:R-:W1:Y:S02]  /*8270*/  @!P0 SYNCS.PHASECHK.TRANS64 P0, [R7+URZ], R4 ;  /* 0x00000004070085a7 */ /* 0x000e64000800007f */
[----:B-1----:R-:W-:Y:S05]  /*8280*/  @!P0 BRA `(.L_x_186) ;  /* 0xfffffffc00f08947 */ /* 0x002fea000383ffff */
[----:B------:R-:W-:Y:S05]  /*8290*/  BRA `(.L_x_200) ;  /* 0xfffffff800d87947 */ /* 0x000fea000383ffff */
.L_x_187:
[----:B-1----:R1:W2:Y:S02]  /*82a0*/  SYNCS.PHASECHK.TRANS64.TRYWAIT P0, [R6+URZ], R3 ;  /* 0x00000003060075a7 */ /* 0x0022a4000800017f */
[----:B--2---:R-:W-:Y:S05]  /*82b0*/  @!P0 NANOSLEEP.SYNCS 0x989680 ;  /* 0x009896800000895d */ /* 0x004fea0003900000 */
[----:B------:R-:W2:Y:S02]  /*82c0*/  @!P0 SYNCS.PHASECHK.TRANS64 P0, [R6+URZ], R3 ;  /* 0x00000003060085a7 */ /* 0x000ea4000800007f */
[----:B--2---:R-:W-:Y:S05]  /*82d0*/  @!P0 BRA `(.L_x_187) ;  /* 0xfffffffc00f08947 */ /* 0x004fea000383ffff */
[----:B------:R-:W-:Y:S05]  /*82e0*/  BRA `(.L_x_201) ;  /* 0xfffffff800e07947 */ /* 0x000fea000383ffff */
.L_x_202:
[----:B------:R-:W-:-:S00]  /*82f0*/  BRA `(.L_x_202) ;  /* 0xfffffffc00fc7947 */ /* 0x000fc0000383ffff */
[----:B------:R-:W-:-:S00]  /*8300*/  NOP ;  /* 0x0000000000007918 */ /* 0x000fc00000000000 */
[----:B------:R-:W-:-:S00]  /*8310*/  NOP ;  /* 0x0000000000007918 */ /* 0x000fc00000000000 */
[----:B------:R-:W-:-:S00]  /*8320*/  NOP ;  /* 0x0000000000007918 */ /* 0x000fc00000000000 */
[----:B------:R-:W-:-:S00]  /*8330*/  NOP ;  /* 0x0000000000007918 */ /* 0x000fc00000000000 */
[----:B------:R-:W-:-:S00]  /*8340*/  NOP ;  /* 0x0000000000007918 */ /* 0x000fc00000000000 */
[----:B------:R-:W-:-:S00]  /*8350*/  NOP ;  /* 0x0000000000007918 */ /* 0x000fc00000000000 */
[----:B------:R-:W-:-:S00]  /*8360*/  NOP ;  /* 0x0000000000007918 */ /* 0x000fc00000000000 */
[----:B------:R-:W-:-:S00]  /*8370*/  NOP ;  /* 0x0000000000007918 */ /* 0x000fc00000000000 */
.L_x_203:


//--------------------- .nv.global.init           --------------------------
	.section	.nv.global.init,"aw",@progbits
.nv.global.init:
	.type		$str$22,@object
	.size		$str$22,($str$23 - $str$22)
$str$22:
        /*0000*/ 	.byte	0x6b, 0x5f, 0x74, 0x69, 0x6c, 0x65, 0x5f, 0x63, 0x6f, 0x75, 0x6e, 0x74, 0x20, 0x3e, 0x3d, 0x20
        /*0010*/ 	.byte	0x31, 0x00
	.type		$str$23,@object
	.size		$str$23,(__unnamed_1 - $str$23)
$str$23:
        /*0012*/ 	.byte	0x2f, 0x74, 0x6d, 0x70, 0x2f, 0x63, 0x75, 0x74, 0x6c, 0x61, 0x73, 0x73, 0x5f, 0x73, 0x77, 0x65
        /*0022*/ 	.byte	0x65, 0x70, 0x5f, 0x73, 0x72, 0x63, 0x2f, 0x69, 0x6e, 0x63, 0x6c, 0x75, 0x64, 0x65, 0x2f, 0x63
        /*0032*/ 	.byte	0x75, 0x74, 0x6c, 0x61, 0x73, 0x73, 0x2f, 0x67, 0x65, 0x6d, 0x6d, 0x2f, 0x63, 0x6f, 0x6c, 0x6c
        /*0042*/ 	.byte	0x65, 0x63, 0x74, 0x69, 0x76, 0x65, 0x2f, 0x73, 0x6d, 0x39, 0x30, 0x5f, 0x6d, 0x6d, 0x61, 0x5f
        /*0052*/ 	.byte	0x74, 0x6d, 0x61, 0x5f, 0x67, 0x6d, 0x6d, 0x61, 0x5f, 0x73, 0x73, 0x5f, 0x77, 0x61, 0x72, 0x70
        /*0062*/ 	.byte	0x73, 0x70, 0x65, 0x63, 0x69, 0x61, 0x6c, 0x69, 0x7a, 0x65, 0x64, 0x2e, 0x68, 0x70, 0x70, 0x00
	.type		__unnamed_1,@object
	.size		__unnamed_1,(.L_0 - __unnamed_1)
__unnamed_1:
        /*0072*/ 	.byte	0x76, 0x6f, 0x69, 0x64, 0x20, 0x63, 0x75, 0x74, 0x6c, 0x61, 0x73, 0x73, 0x3a, 0x3a, 0x67, 0x65
        /* <DEDUP_REMOVED lines=180> */
        /*0bc2*/ 	.byte	0x5d, 0x00
.L_0:


//--------------------- .nv.shared._ZN7cutlass13device_kernelINS_4gemm6kernel13GemmUniversalIN4cute5tupleIJiiiiEEENS1_10collective13CollectiveMmaINS1_34MainloopSm90TmaGmmaWarpSpecializedILi5ENS5_IJNS4_1CILi2EEENSA_ILi1EEESC_EEENS1_32KernelTmaWarpSpecializedPingpongEEENS5_IJNSA_ILi64EEENSA_ILi128EEESH_EEENS_6half_tENS5_IJlSC_lEEESJ_SK_NS4_8TiledMMAINS4_8MMA_AtomIJNS4_4SM904GMMA26MMA_64x128x16_F32F16F16_SSILNSO_5MajorE0ELSQ_0ELNSO_7ScaleInE1ELSR_1EEEEEENS4_6LayoutINS5_IJSC_SC_SC_EEENS5_IJNSA_ILi0EEESW_SW_EEEEENS5_IJNS4_10UnderscoreESZ_SZ_EEEEENS4_13SM90_TMA_LOADENS4_14ComposedLayoutINS4_7SwizzleILi3ELi4ELi3EEENS4_18smem_ptr_flag_bitsILi16EEENSU_INS5_IJNSA_ILi8EEESG_EEENS5_IJSG_SC_EEEEEEEvNS4_8identityENS4_23SM90_TMA_LOAD_MULTICASTES1C_vS1D_EENS_8epilogue10collective6detail29Sm90TmaWarpSpecializedAdapterINS1H_15DefaultEpilogueISJ_SK_SK_NS1G_6thread17LinearCombinationISJ_Li1EffLNS1L_9ScaleType4KindE0ELNS_15FloatRoundStyleE2ESJ_EENS1_15EpilogueDefaultEEEEEvvEEEEvNT_6ParamsE --------------------------
	.section	.nv.shared._ZN7cutlass13device_kernelINS_4gemm6kernel13GemmUniversalIN4cute5tupleIJiiiiEEENS1_10collective13CollectiveMmaINS1_34MainloopSm90TmaGmmaWarpSpecializedILi5ENS5_IJNS4_1CILi2EEENSA_ILi1EEESC_EEENS1_32KernelTmaWarpSpecializedPingpongEEENS5_IJNSA_ILi64EEENSA_ILi128EEESH_EEENS_6half_tENS5_IJlSC_lEEESJ_SK_NS4_8TiledMMAINS4_8MMA_AtomIJNS4_4SM904GMMA26MMA_64x128x16_F32F16F16_SSILNSO_5MajorE0ELSQ_0ELNSO_7ScaleInE1ELSR_1EEEEEENS4_6LayoutINS5_IJSC_SC_SC_EEENS5_IJNSA_ILi0EEESW_SW_EEEEENS5_IJNS4_10UnderscoreESZ_SZ_EEEEENS4_13SM90_TMA_LOADENS4_14ComposedLayoutINS4_7SwizzleILi3ELi4ELi3EEENS4_18smem_ptr_flag_bitsILi16EEENSU_INS5_IJNSA_ILi8EEESG_EEENS5_IJSG_SC_EEEEEEEvNS4_8identityENS4_23SM90_TMA_LOAD_MULTICASTES1C_vS1D_EENS_8epilogue10collective6detail29Sm90TmaWarpSpecializedAdapterINS1H_15DefaultEpilogueISJ_SK_SK_NS1G_6thread17LinearCombinationISJ_Li1EffLNS1L_9ScaleType4KindE0ELNS_15FloatRoundStyleE2ESJ_EENS1_15EpilogueDefaultEEEEEvvEEEEvNT_6ParamsE,"aw",@nobits
	.sectionflags	@""
	.align	16
	.zero		1024


//--------------------- .nv.shared.reserved.0     --------------------------
	.section	.nv.shared.reserved.0,"aw",@nobits
	.weak		__nv_reservedSMEM_offset_0_alias
	.size		__nv_reservedSMEM_offset_0_alias, 0, 0
	.other		__nv_reservedSMEM_offset_0_alias,@"STO_CUDA_RESERVED_SHARED STV_DEFAULT"
__nv_reservedSMEM_offset_0_alias:
	.zero		0


//--------------------- .nv.global                --------------------------
	.section	.nv.global,"aw",@nobits
.nv.global:
	.type		_ZN39_INTERNAL_6f72cde3_4_k_cu_ecd2055b_40854cute1_E,@object
	.size		_ZN39_INTERNAL_6f72cde3_4_k_cu_ecd2055b_40854cute1_E,(_ZN39_INTERNAL_6f72cde3_4_k_cu_ecd2055b_40854cuda3std3__45__cpo6cbeginE - _ZN39_INTERNAL_6f72cde3_4_k_cu_ecd2055b_40854cute1_E)
_ZN39_INTERNAL_6f72cde3_4_k_cu_ecd2055b_40854cute1_E:
	.zero		1
	.type		_ZN39_INTERNAL_6f72cde3_4_k_cu_ecd2055b_40854cuda3std3__45__cpo6cbeginE,@object
	.size		_ZN39_INTERNAL_6f72cde3_4_k_cu_ecd2055b_40854cuda3std3__45__cpo6cbeginE,(_ZN39_INTERNAL_6f72cde3_4_k_cu_ecd2055b_40854cuda3std3__48in_placeE - _ZN39_INTERNAL_6f72cde3_4_k_cu_ecd2055b_40854cuda3std3__45__cpo6cbeginE)
_ZN39_INTERNAL_6f72cde3_4_k_cu_ecd2055b_40854cuda3std3__45__cpo6cbeginE:
	.zero		1
	.type		_ZN39_INTERNAL_6f72cde3_4_k_cu_ecd2055b_40854cuda3std3__48in_placeE,@object
	.size		_ZN39_INTERNAL_6f72cde3_4_k_cu_ecd2055b_40854cuda3std3__48in_placeE,(_ZN39_INTERNAL_6f72cde3_4_k_cu_ecd2055b_40854cuda3std6ranges3__45__cpo9iter_moveE - _ZN39_INTERNAL_6f72cde3_4_k_cu_ecd2055b_40854cuda3std3__48in_placeE)
_ZN39_INTERNAL_6f72cde3_4_k_cu_ecd2055b_40854cuda3std3__48in_placeE:
	.zero		1
	.type		_ZN39_INTERNAL_6f72cde3_4_k_cu_ecd2055b_40854cuda3std6ranges3__45__cpo9iter_moveE,@object
	.size		_ZN39_INTERNAL_6f72cde3_4_k_cu_ecd2055b_40854cuda3std6ranges3__45__cpo9iter_moveE,(_ZN39_INTERNAL_6f72cde3_4_k_cu_ecd2055b_40854cuda3std3__45__cpo5beginE - _ZN39_INTERNAL_6f72cde3_4_k_cu_ecd2055b_40854cuda3std6ranges3__45__cpo9iter_moveE)
_ZN39_INTERNAL_6f72cde3_4_k_cu_ecd2055b_40854cuda3std6ranges3__45__cpo9iter_moveE:
	.zero		1
	.type		_ZN39_INTERNAL_6f72cde3_4_k_cu_ecd2055b_40854cuda3std3__45__cpo5beginE,@object
	.size		_ZN39_INTERNAL_6f72cde3_4_k_cu_ecd2055b_40854cuda3std3__45__cpo5beginE,(_ZN39_INTERNAL_6f72cde3_4_k_cu_ecd2055b_40854cuda3std3__441_GLOBAL__N__6f72cde3_4_k_cu_ecd2055b_40856ignoreE - _ZN39_INTERNAL_6f72cde3_4_k_cu_ecd2055b_40854cuda3std3__45__cpo5beginE)
_ZN39_INTERNAL_6f72cde3_4_k_cu_ecd2055b_40854cuda3std3__45__cpo5beginE:
	.zero		1
	.type		_ZN39_INTERNAL_6f72cde3_4_k_cu_ecd2055b_40854cuda3std3__441_GLOBAL__N__6f72cde3_4_k_cu_ecd2055b_40856ignoreE,@object
	.size		_ZN39_INTERNAL_6f72cde3_4_k_cu_ecd2055b_40854cuda3std3__441_GLOBAL__N__6f72cde3_4_k_cu_ecd2055b_40856ignoreE,(_ZN39_INTERNAL_6f72cde3_4_k_cu_ecd2055b_40854cute7productE - _ZN39_INTERNAL_6f72cde3_4_k_cu_ecd2055b_40854cuda3std3__441_GLOBAL__N__6f72cde3_4_k_cu_ecd2055b_40856ignoreE)
_ZN39_INTERNAL_6f72cde3_4_k_cu_ecd2055b_40854cuda3std3__441_GLOBAL__N__6f72cde3_4_k_cu_ecd2055b_40856ignoreE:
	.zero		1
	.type		_ZN39_INTERNAL_6f72cde3_4_k_cu_ecd2055b_40854cute7productE,@object
	.size		_ZN39_INTERNAL_6f72cde3_4_k_cu_ecd2055b_40854cute7productE,(_ZN39_INTERNAL_6f72cde3_4_k_cu_ecd2055b_40854cuda3std3__45__cpo3endE - _ZN39_INTERNAL_6f72cde3_4_k_cu_ecd2055b_40854cute7productE)
_ZN39_INTERNAL_6f72cde3_4_k_cu_ecd2055b_40854cute7productE:
	.zero		1
	.type		_ZN39_INTERNAL_6f72cde3_4_k_cu_ecd2055b_40854cuda3std3__45__cpo3endE,@object
	.size		_ZN39_INTERNAL_6f72cde3_4_k_cu_ecd2055b_40854cuda3std3__45__cpo3endE,(_ZN39_INTERNAL_6f72cde3_4_k_cu_ecd2055b_40854cuda3std3__419piecewise_constructE - _ZN39_INTERNAL_6f72cde3_4_k_cu_ecd2055b_40854cuda3std3__45__cpo3endE)
_ZN39_INTERNAL_6f72cde3_4_k_cu_ecd2055b_40854cuda3std3__45__cpo3endE:
	.zero		1
	.type		_ZN39_INTERNAL_6f72cde3_4_k_cu_ecd2055b_40854cuda3std3__419piecewise_constructE,@object
	.size		_ZN39_INTERNAL_6f72cde3_4_k_cu_ecd2055b_40854cuda3std3__419piecewise_constructE,(_ZN39_INTERNAL_6f72cde3_4_k_cu_ecd2055b_40854cuda3std3__45__cpo4cendE - _ZN39_INTERNAL_6f72cde3_4_k_cu_ecd2055b_40854cuda3std3__419piecewise_constructE)
_ZN39_INTERNAL_6f72cde3_4_k_cu_ecd2055b_40854cuda3std3__419piecewise_constructE:
	.zero		1
	.type		_ZN39_INTERNAL_6f72cde3_4_k_cu_ecd2055b_40854cuda3std3__45__cpo4cendE,@object
	.size		_ZN39_INTERNAL_6f72cde3_4_k_cu_ecd2055b_40854cuda3std3__45__cpo4cendE,(_ZN39_INTERNAL_6f72cde3_4_k_cu_ecd2055b_40854cuda3std6ranges3__45__cpo4swapE - _ZN39_INTERNAL_6f72cde3_4_k_cu_ecd2055b_40854cuda3std3__45__cpo4cendE)
_ZN39_INTERNAL_6f72cde3_4_k_cu_ecd2055b_40854cuda3std3__45__cpo4cendE:
	.zero		1
	.type		_ZN39_INTERNAL_6f72cde3_4_k_cu_ecd2055b_40854cuda3std6ranges3__45__cpo4swapE,@object
	.size		_ZN39_INTERNAL_6f72cde3_4_k_cu_ecd2055b_40854cuda3std6ranges3__45__cpo4swapE,(.L_8 - _ZN39_INTERNAL_6f72cde3_4_k_cu_ecd2055b_40854cuda3std6ranges3__45__cpo4swapE)
_ZN39_INTERNAL_6f72cde3_4_k_cu_ecd2055b_40854cuda3std6ranges3__45__cpo4swapE:
	.zero		1
.L_8:


//--------------------- .nv.constant0._ZN7cutlass13device_kernelINS_4gemm6kernel13GemmUniversalIN4cute5tupleIJiiiiEEENS1_10collective13CollectiveMmaINS1_34MainloopSm90TmaGmmaWarpSpecializedILi5ENS5_IJNS4_1CILi2EEENSA_ILi1EEESC_EEENS1_32KernelTmaWarpSpecializedPingpongEEENS5_IJNSA_ILi64EEENSA_ILi128EEESH_EEENS_6half_tENS5_IJlSC_lEEESJ_SK_NS4_8TiledMMAINS4_8MMA_AtomIJNS4_4SM904GMMA26MMA_64x128x16_F32F16F16_SSILNSO_5MajorE0ELSQ_0ELNSO_7ScaleInE1ELSR_1EEEEEENS4_6LayoutINS5_IJSC_SC_SC_EEENS5_IJNSA_ILi0EEESW_SW_EEEEENS5_IJNS4_10UnderscoreESZ_SZ_EEEEENS4_13SM90_TMA_LOADENS4_14ComposedLayoutINS4_7SwizzleILi3ELi4ELi3EEENS4_18smem_ptr_flag_bitsILi16EEENSU_INS5_IJNSA_ILi8EEESG_EEENS5_IJSG_SC_EEEEEEEvNS4_8identityENS4_23SM90_TMA_LOAD_MULTICASTES1C_vS1D_EENS_8epilogue10collective6detail29Sm90TmaWarpSpecializedAdapterINS1H_15DefaultEpilogueISJ_SK_SK_NS1G_6thread17LinearCombinationISJ_Li1EffLNS1L_9ScaleType4KindE0ELNS_15FloatRoundStyleE2ESJ_EENS1_15EpilogueDefaultEEEEEvvEEEEvNT_6ParamsE --------------------------
	.section	.nv.constant0._ZN7cutlass13device_kernelINS_4gemm6kernel13GemmUniversalIN4cute5tupleIJiiiiEEENS1_10collective13CollectiveMmaINS1_34MainloopSm90TmaGmmaWarpSpecializedILi5ENS5_IJNS4_1CILi2EEENSA_ILi1EEESC_EEENS1_32KernelTmaWarpSpecializedPingpongEEENS5_IJNSA_ILi64EEENSA_ILi128EEESH_EEENS_6half_tENS5_IJlSC_lEEESJ_SK_NS4_8TiledMMAINS4_8MMA_AtomIJNS4_4SM904GMMA26MMA_64x128x16_F32F16F16_SSILNSO_5MajorE0ELSQ_0ELNSO_7ScaleInE1ELSR_1EEEEEENS4_6LayoutINS5_IJSC_SC_SC_EEENS5_IJNSA_ILi0EEESW_SW_EEEEENS5_IJNS4_10UnderscoreESZ_SZ_EEEEENS4_13SM90_TMA_LOADENS4_14ComposedLayoutINS4_7SwizzleILi3ELi4ELi3EEENS4_18smem_ptr_flag_bitsILi16EEENSU_INS5_IJNSA_ILi8EEESG_EEENS5_IJSG_SC_EEEEEEEvNS4_8identityENS4_23SM90_TMA_LOAD_MULTICASTES1C_vS1D_EENS_8epilogue10collective6detail29Sm90TmaWarpSpecializedAdapterINS1H_15DefaultEpilogueISJ_SK_SK_NS1G_6thread17LinearCombinationISJ_Li1EffLNS1L_9ScaleType4KindE0ELNS_15FloatRoundStyleE2ESJ_EENS1_15EpilogueDefaultEEEEEvvEEEEvNT_6ParamsE,"a",@progbits
	.sectionflags	@""
	.align	4
.nv.constant0._ZN7cutlass13device_kernelINS_4gemm6kernel13GemmUniversalIN4cute5tupleIJiiiiEEENS1_10collective13CollectiveMmaINS1_34MainloopSm90TmaGmmaWarpSpecializedILi5ENS5_IJNS4_1CILi2EEENSA_ILi1EEESC_EEENS1_32KernelTmaWarpSpecializedPingpongEEENS5_IJNSA_ILi64EEENSA_ILi128EEESH_EEENS_6half_tENS5_IJlSC_lEEESJ_SK_NS4_8TiledMMAINS4_8MMA_AtomIJNS4_4SM904GMMA26MMA_64x128x16_F32F16F16_SSILNSO_5MajorE0ELSQ_0ELNSO_7ScaleInE1ELSR_1EEEEEENS4_6LayoutINS5_IJSC_SC_SC_EEENS5_IJNSA_ILi0EEESW_SW_EEEEENS5_IJNS4_10UnderscoreESZ_SZ_EEEEENS4_13SM90_TMA_LOADENS4_14ComposedLayoutINS4_7SwizzleILi3ELi4ELi3EEENS4_18smem_ptr_flag_bitsILi16EEENSU_INS5_IJNSA_ILi8EEESG_EEENS5_IJSG_SC_EEEEEEEvNS4_8identityENS4_23SM90_TMA_LOAD_MULTICASTES1C_vS1D_EENS_8epilogue10collective6detail29Sm90TmaWarpSpecializedAdapterINS1H_15DefaultEpilogueISJ_SK_SK_NS1G_6thread17LinearCombinationISJ_Li1EffLNS1L_9ScaleType4KindE0ELNS_15FloatRoundStyleE2ESJ_EENS1_15EpilogueDefaultEEEEEvvEEEEvNT_6ParamsE:
	.zero		1664


//--------------------- SYMBOLS --------------------------

	.type		.nv.reservedSmem.offset0,@object
	.size		.nv.reservedSmem.offset0,0x4
	.type		__assertfail,@function
